	.target	sm_100a

	.elftype	@"ET_EXEC"


//--------------------- .note.nv.tkinfo           --------------------------
	.section	.note.nv.tkinfo,"",@"SHT_NOTE"
	.sectionflags	@"SHF_NOTE_NV_TKINFO"
	.tkinfo
        /*0018*/ 	.word	0x00000002
        /*0030*/ 	.string	""
        /*0030*/ 	.string	"ptxas"
        /*0030*/ 	.string	"Cuda compilation tools, release 13.0, V13.0.88"
        /*0030*/ 	.string	"Build cuda_13.0.r13.0/compiler.36424714_0"
        /*0030*/ 	.string	"-arch sm_100a -m 64 "



//--------------------- .note.nv.cuinfo           --------------------------
	.section	.note.nv.cuinfo,"",@"SHT_NOTE"
	.sectionflags	@"SHF_NOTE_NV_CUINFO"
        /*0018*/ 	.short	0x0002
        /*001a*/ 	.short	0x0064
        /*001c*/ 	.short	0x0082
	.zero		2


//--------------------- .nv.info                  --------------------------
	.section	.nv.info,"",@"SHT_CUDA_INFO"
	.align	4


	//----- nvinfo : EIATTR_REGCOUNT
	.align		4
        /*0000*/ 	.byte	0x04, 0x2f
        /*0002*/ 	.short	(.L_19 - .L_18)
	.align		4
.L_18:
        /*0004*/ 	.word	index@(_ZN7cutlass13device_kernelINS_4gemm6kernel13GemmUniversalIN4cute5tupleIJiiiiEEENS1_10collective13CollectiveMmaINS1_35MainloopSm100TmaUmmaWarpSpecializedILi2ELi2ELi4ENS5_IJNS4_1CILi1EEESB_SB_EEEEENS5_IJNSA_ILi64EEENSA_ILi256EEENSA_ILi128EEEEEENS_10bfloat16_tENS5_IJlSB_lEEESI_SJ_NS4_8TiledMMAINS4_8MMA_AtomIJNS4_20SM100_MMA_F16BF16_SSISI_SI_fLi64ELi256ELNS4_4UMMA5MajorE0ELSO_0ELNSN_7ScaleInE0ELSP_0EEEEEENS4_6LayoutISC_NS5_IJNSA_ILi0EEEST_ST_EEEEENS5_IJNS4_10UnderscoreESW_SW_EEEEENS4_13SM90_TMA_LOADENS4_14ComposedLayoutINS4_7SwizzleILi3ELi4ELi3EEENS4_18smem_ptr_flag_bitsILi16EEENSS_INS5_IJNSA_ILi8EEESE_EEENS5_IJSE_SB_EEEEEEEvNS4_8identityESZ_S19_vS1A_EENS_8epilogue10collective18CollectiveEpilogueINS1C_23Sm100TmaWarpSpecializedILi4ELi2ELi32ELb1ELb0EEEJSH_NS5_IJNSS_ISE_SB_EES1H_EEESI_SJ_SI_SJ_NS1C_6fusion15FusionCallbacksIS1G_NS1J_17LinearCombinationISI_fSI_fLNS_15FloatRoundStyleE2EEESH_S1I_JEEENS4_5SM1004TMEM4LOAD26SM100_TMEM_LOAD_16dp256b8xESZ_S19_NS4_17SM75_U32x4_LDSM_NENS4_14SM90_TMA_STOREES19_NS4_17SM90_U32x4_STSM_NENS4_39AutoVectorizingCopyWithAssumedAlignmentILi128EEEEEEvvEEEEvNT_6ParamsE)
        /*0008*/ 	.word	0x00000070


	//----- nvinfo : EIATTR_FRAME_SIZE
	.align		4
.L_19:
        /*000c*/ 	.byte	0x04, 0x11
        /*000e*/ 	.short	(.L_21 - .L_20)
	.align		4
.L_20:
        /*0010*/ 	.word	index@($__internal_2_$__cuda_sm10x_tcgen05_guardrail_trap_unallocated_columns_being_dealloced)
        /*0014*/ 	.word	0x00000000


	//----- nvinfo : EIATTR_FRAME_SIZE
	.align		4
.L_21:
        /*0018*/ 	.byte	0x04, 0x11
        /*001a*/ 	.short	(.L_23 - .L_22)
	.align		4
.L_22:
        /*001c*/ 	.word	index@($__internal_1_$__cuda_sm10x_tcgen05_guardrail_trap_phase_invalid_during_alloc)
        /*0020*/ 	.word	0x00000000


	//----- nvinfo : EIATTR_FRAME_SIZE
	.align		4
.L_23:
        /*0024*/ 	.byte	0x04, 0x11
        /*0026*/ 	.short	(.L_25 - .L_24)
	.align		4
.L_24:
        /*0028*/ 	.word	index@($__internal_0_$__cuda_sm10x_tcgen05_guardrail_trap_col_being_dealloced_not_returned_by_alloc)
        /*002c*/ 	.word	0x00000000


	//----- nvinfo : EIATTR_FRAME_SIZE
	.align		4
.L_25:
        /*0030*/ 	.byte	0x04, 0x11
        /*0032*/ 	.short	(.L_27 - .L_26)
	.align		4
.L_26:
        /*0034*/ 	.word	index@(_ZN7cutlass13device_kernelINS_4gemm6kernel13GemmUniversalIN4cute5tupleIJiiiiEEENS1_10collective13CollectiveMmaINS1_35MainloopSm100TmaUmmaWarpSpecializedILi2ELi2ELi4ENS5_IJNS4_1CILi1EEESB_SB_EEEEENS5_IJNSA_ILi64EEENSA_ILi256EEENSA_ILi128EEEEEENS_10bfloat16_tENS5_IJlSB_lEEESI_SJ_NS4_8TiledMMAINS4_8MMA_AtomIJNS4_20SM100_MMA_F16BF16_SSISI_SI_fLi64ELi256ELNS4_4UMMA5MajorE0ELSO_0ELNSN_7ScaleInE0ELSP_0EEEEEENS4_6LayoutISC_NS5_IJNSA_ILi0EEEST_ST_EEEEENS5_IJNS4_10UnderscoreESW_SW_EEEEENS4_13SM90_TMA_LOADENS4_14ComposedLayoutINS4_7SwizzleILi3ELi4ELi3EEENS4_18smem_ptr_flag_bitsILi16EEENSS_INS5_IJNSA_ILi8EEESE_EEENS5_IJSE_SB_EEEEEEEvNS4_8identityESZ_S19_vS1A_EENS_8epilogue10collective18CollectiveEpilogueINS1C_23Sm100TmaWarpSpecializedILi4ELi2ELi32ELb1ELb0EEEJSH_NS5_IJNSS_ISE_SB_EES1H_EEESI_SJ_SI_SJ_NS1C_6fusion15FusionCallbacksIS1G_NS1J_17LinearCombinationISI_fSI_fLNS_15FloatRoundStyleE2EEESH_S1I_JEEENS4_5SM1004TMEM4LOAD26SM100_TMEM_LOAD_16dp256b8xESZ_S19_NS4_17SM75_U32x4_LDSM_NENS4_14SM90_TMA_STOREES19_NS4_17SM90_U32x4_STSM_NENS4_39AutoVectorizingCopyWithAssumedAlignmentILi128EEEEEEvvEEEEvNT_6ParamsE)
        /*0038*/ 	.word	0x00000000


	//----- nvinfo : EIATTR_MIN_STACK_SIZE
	.align		4
.L_27:
        /*003c*/ 	.byte	0x04, 0x12
        /*003e*/ 	.short	(.L_29 - .L_28)
	.align		4
.L_28:
        /*0040*/ 	.word	index@(_ZN7cutlass13device_kernelINS_4gemm6kernel13GemmUniversalIN4cute5tupleIJiiiiEEENS1_10collective13CollectiveMmaINS1_35MainloopSm100TmaUmmaWarpSpecializedILi2ELi2ELi4ENS5_IJNS4_1CILi1EEESB_SB_EEEEENS5_IJNSA_ILi64EEENSA_ILi256EEENSA_ILi128EEEEEENS_10bfloat16_tENS5_IJlSB_lEEESI_SJ_NS4_8TiledMMAINS4_8MMA_AtomIJNS4_20SM100_MMA_F16BF16_SSISI_SI_fLi64ELi256ELNS4_4UMMA5MajorE0ELSO_0ELNSN_7ScaleInE0ELSP_0EEEEEENS4_6LayoutISC_NS5_IJNSA_ILi0EEEST_ST_EEEEENS5_IJNS4_10UnderscoreESW_SW_EEEEENS4_13SM90_TMA_LOADENS4_14ComposedLayoutINS4_7SwizzleILi3ELi4ELi3EEENS4_18smem_ptr_flag_bitsILi16EEENSS_INS5_IJNSA_ILi8EEESE_EEENS5_IJSE_SB_EEEEEEEvNS4_8identityESZ_S19_vS1A_EENS_8epilogue10collective18CollectiveEpilogueINS1C_23Sm100TmaWarpSpecializedILi4ELi2ELi32ELb1ELb0EEEJSH_NS5_IJNSS_ISE_SB_EES1H_EEESI_SJ_SI_SJ_NS1C_6fusion15FusionCallbacksIS1G_NS1J_17LinearCombinationISI_fSI_fLNS_15FloatRoundStyleE2EEESH_S1I_JEEENS4_5SM1004TMEM4LOAD26SM100_TMEM_LOAD_16dp256b8xESZ_S19_NS4_17SM75_U32x4_LDSM_NENS4_14SM90_TMA_STOREES19_NS4_17SM90_U32x4_STSM_NENS4_39AutoVectorizingCopyWithAssumedAlignmentILi128EEEEEEvvEEEEvNT_6ParamsE)
        /*0044*/ 	.word	0x00000000
.L_29:


//--------------------- .nv.compat                --------------------------
	.section	.nv.compat,"",@"SHT_CUDA_COMPAT_INFO"
	.align	4
        /*0000*/ 	.byte	0x02, 0x09, 0x01, 0x00, 0x02, 0x02, 0x02, 0x00, 0x02, 0x05, 0x05, 0x00, 0x03, 0x07, 0x01, 0x01
        /*0010*/ 	.byte	0x02, 0x03, 0x01, 0x00, 0x02, 0x06, 0x01, 0x00, 0x04, 0x0b, 0x08, 0x00, 0x09, 0x00, 0x00, 0x00
        /*0020*/ 	.byte	0x00, 0x00, 0x00, 0x00


//--------------------- .nv.info._ZN7cutlass13device_kernelINS_4gemm6kernel13GemmUniversalIN4cute5tupleIJiiiiEEENS1_10collective13CollectiveMmaINS1_35MainloopSm100TmaUmmaWarpSpecializedILi2ELi2ELi4ENS5_IJNS4_1CILi1EEESB_SB_EEEEENS5_IJNSA_ILi64EEENSA_ILi256EEENSA_ILi128EEEEEENS_10bfloat16_tENS5_IJlSB_lEEESI_SJ_NS4_8TiledMMAINS4_8MMA_AtomIJNS4_20SM100_MMA_F16BF16_SSISI_SI_fLi64ELi256ELNS4_4UMMA5MajorE0ELSO_0ELNSN_7ScaleInE0ELSP_0EEEEEENS4_6LayoutISC_NS5_IJNSA_ILi0EEEST_ST_EEEEENS5_IJNS4_10UnderscoreESW_SW_EEEEENS4_13SM90_TMA_LOADENS4_14ComposedLayoutINS4_7SwizzleILi3ELi4ELi3EEENS4_18smem_ptr_flag_bitsILi16EEENSS_INS5_IJNSA_ILi8EEESE_EEENS5_IJSE_SB_EEEEEEEvNS4_8identityESZ_S19_vS1A_EENS_8epilogue10collective18CollectiveEpilogueINS1C_23Sm100TmaWarpSpecializedILi4ELi2ELi32ELb1ELb0EEEJSH_NS5_IJNSS_ISE_SB_EES1H_EEESI_SJ_SI_SJ_NS1C_6fusion15FusionCallbacksIS1G_NS1J_17LinearCombinationISI_fSI_fLNS_15FloatRoundStyleE2EEESH_S1I_JEEENS4_5SM1004TMEM4LOAD26SM100_TMEM_LOAD_16dp256b8xESZ_S19_NS4_17SM75_U32x4_LDSM_NENS4_14SM90_TMA_STOREES19_NS4_17SM90_U32x4_STSM_NENS4_39AutoVectorizingCopyWithAssumedAlignmentILi128EEEEEEvvEEEEvNT_6ParamsE --------------------------
	.section	.nv.info._ZN7cutlass13device_kernelINS_4gemm6kernel13GemmUniversalIN4cute5tupleIJiiiiEEENS1_10collective13CollectiveMmaINS1_35MainloopSm100TmaUmmaWarpSpecializedILi2ELi2ELi4ENS5_IJNS4_1CILi1EEESB_SB_EEEEENS5_IJNSA_ILi64EEENSA_ILi256EEENSA_ILi128EEEEEENS_10bfloat16_tENS5_IJlSB_lEEESI_SJ_NS4_8TiledMMAINS4_8MMA_AtomIJNS4_20SM100_MMA_F16BF16_SSISI_SI_fLi64ELi256ELNS4_4UMMA5MajorE0ELSO_0ELNSN_7ScaleInE0ELSP_0EEEEEENS4_6LayoutISC_NS5_IJNSA_ILi0EEEST_ST_EEEEENS5_IJNS4_10UnderscoreESW_SW_EEEEENS4_13SM90_TMA_LOADENS4_14ComposedLayoutINS4_7SwizzleILi3ELi4ELi3EEENS4_18smem_ptr_flag_bitsILi16EEENSS_INS5_IJNSA_ILi8EEESE_EEENS5_IJSE_SB_EEEEEEEvNS4_8identityESZ_S19_vS1A_EENS_8epilogue10collective18CollectiveEpilogueINS1C_23Sm100TmaWarpSpecializedILi4ELi2ELi32ELb1ELb0EEEJSH_NS5_IJNSS_ISE_SB_EES1H_EEESI_SJ_SI_SJ_NS1C_6fusion15FusionCallbacksIS1G_NS1J_17LinearCombinationISI_fSI_fLNS_15FloatRoundStyleE2EEESH_S1I_JEEENS4_5SM1004TMEM4LOAD26SM100_TMEM_LOAD_16dp256b8xESZ_S19_NS4_17SM75_U32x4_LDSM_NENS4_14SM90_TMA_STOREES19_NS4_17SM90_U32x4_STSM_NENS4_39AutoVectorizingCopyWithAssumedAlignmentILi128EEEEEEvvEEEEvNT_6ParamsE,"",@"SHT_CUDA_INFO"
	.sectionflags	@""
	.align	4


	//----- nvinfo : EIATTR_CUDA_API_VERSION
	.align		4
        /*0000*/ 	.byte	0x04, 0x37
        /*0002*/ 	.short	(.L_31 - .L_30)
.L_30:
        /*0004*/ 	.word	0x00000082


	//----- nvinfo : EIATTR_KPARAM_INFO
	.align		4
.L_31:
        /*0008*/ 	.byte	0x04, 0x17
        /*000a*/ 	.short	(.L_33 - .L_32)
.L_32:
        /*000c*/ 	.word	0x00000000
        /*0010*/ 	.short	0x0000
        /*0012*/ 	.short	0x0000
        /*0014*/ 	.byte	0x00, 0xf0, 0x01, 0x20


	//----- nvinfo : EIATTR_AT_ENTRY_FRAGMENTS
	.align		4
.L_33:
        /*0018*/ 	.byte	0x04, 0x4f
        /*001a*/ 	.short	(.L_35 - .L_34)


	//   ....[0]....
.L_34:
        /*001c*/ 	.word	0x00000006


	//----- nvinfo : EIATTR_RESERVED_SMEM_USED
	.align		4
.L_35:
        /*0020*/ 	.byte	0x01, 0x41
	.zero		2


	//----- nvinfo : EIATTR_SPARSE_MMA_MASK
	.align		4
        /*0024*/ 	.byte	0x03, 0x50
        /*0026*/ 	.short	0x0000


	//----- nvinfo : EIATTR_TCGEN05_1CTA_USED
	.align		4
        /*0028*/ 	.byte	0x01, 0x51
	.zero		2


	//----- nvinfo : EIATTR_MAXREG_COUNT
	.align		4
        /*002c*/ 	.byte	0x03, 0x1b
        /*002e*/ 	.short	0x00ff


	//----- nvinfo : EIATTR_NUM_BARRIERS
	.align		4
        /*0030*/ 	.byte	0x02, 0x4c
        /*0032*/ 	.byte	0x07
	.zero		1


	//----- nvinfo : EIATTR_EXTERNS
	.align		4
        /*0034*/ 	.byte	0x04, 0x0f
        /*0036*/ 	.short	(.L_37 - .L_36)


	//   ....[0]....
	.align		4
.L_36:
        /*0038*/ 	.word	index@(__assertfail)


	//----- nvinfo : EIATTR_MERCURY_ISA_VERSION
	.align		4
.L_37:
        /*003c*/ 	.byte	0x03, 0x5f
        /*003e*/ 	.short	0x0101


	//----- nvinfo : EIATTR_INT_WARP_WIDE_INSTR_OFFSETS
	.align		4
        /*0040*/ 	.byte	0x04, 0x31
        /*0042*/ 	.short	(.L_39 - .L_38)


	//   ....[0]....
.L_38:
        /*0044*/ 	.word	0x00001f00


	//   ....[1]....
        /*0048*/ 	.word	0x00003a40


	//   ....[2]....
        /*004c*/ 	.word	0x00003a70


	//   ....[3]....
        /*0050*/ 	.word	0x00003ac0


	//   ....[4]....
        /*0054*/ 	.word	0x000043e0


	//   ....[5]....
        /*0058*/ 	.word	0x00004440


	//   ....[6]....
        /*005c*/ 	.word	0x00004520


	//   ....[7]....
        /*0060*/ 	.word	0x00004590


	//   ....[8]....
        /*0064*/ 	.word	0x000046a0


	//   ....[9]....
        /*0068*/ 	.word	0x00004730


	//   ....[10]....
        /*006c*/ 	.word	0x00004900


	//   ....[11]....
        /*0070*/ 	.word	0x00004a60


	//----- nvinfo : EIATTR_COOP_GROUP_MASK_REGIDS
	.align		4
.L_39:
        /*0074*/ 	.byte	0x04, 0x29
        /*0076*/ 	.short	(.L_41 - .L_40)


	//   ....[0]....
.L_40:
        /*0078*/ 	.word	0xffffffff


	//   ....[1]....
        /*007c*/ 	.word	0xffffffff


	//   ....[2]....
        /*0080*/ 	.word	0xffffffff


	//   ....[3]....
        /*0084*/ 	.word	0xffffffff


	//   ....[4]....
        /*0088*/ 	.word	0xffffffff


	//   ....[5]....
        /*008c*/ 	.word	0xffffffff


	//   ....[6]....
        /*0090*/ 	.word	0xffffffff


	//   ....[7]....
        /*0094*/ 	.word	0xffffffff


	//   ....[8]....
        /*0098*/ 	.word	0xffffffff


	//   ....[9]....
        /*009c*/ 	.word	0xffffffff


	//   ....[10]....
        /*00a0*/ 	.word	0xffffffff


	//   ....[11]....
        /*00a4*/ 	.word	0xffffffff


	//   ....[12]....
        /*00a8*/ 	.word	0xffffffff


	//----- nvinfo : EIATTR_COOP_GROUP_INSTR_OFFSETS
	.align		4
.L_41:
        /*00ac*/ 	.byte	0x04, 0x28
        /*00ae*/ 	.short	(.L_43 - .L_42)


	//   ....[0]....
.L_42:
        /*00b0*/ 	.word	0x00000090


	//   ....[1]....
        /*00b4*/ 	.word	0x000004d0


	//   ....[2]....
        /*00b8*/ 	.word	0x00000600


	//   ....[3]....
        /*00bc*/ 	.word	0x000007a0


	//   ....[4]....
        /*00c0*/ 	.word	0x000008a0


	//   ....[5]....
        /*00c4*/ 	.word	0x00000a10


	//   ....[6]....
        /*00c8*/ 	.word	0x00000bb0


	//   ....[7]....
        /*00cc*/ 	.word	0x00001de0


	//   ....[8]....
        /*00d0*/ 	.word	0x00002aa0


	//   ....[9]....
        /*00d4*/ 	.word	0x00002cb0


	//   ....[10]....
        /*00d8*/ 	.word	0x00002ce0


	//   ....[11]....
        /*00dc*/ 	.word	0x00003930


	//   ....[12]....
        /*00e0*/ 	.word	0x00003b60


	//----- nvinfo : EIATTR_VRC_CTA_INIT_COUNT
	.align		4
.L_43:
        /*00e4*/ 	.byte	0x02, 0x4a
        /*00e6*/ 	.byte	0x80
	.zero		1


	//----- nvinfo : EIATTR_SYSCALL_OFFSETS
	.align		4
        /*00e8*/ 	.byte	0x04, 0x46
        /*00ea*/ 	.short	(.L_45 - .L_44)


	//   ....[0]....
.L_44:
        /*00ec*/ 	.word	0x00005510


	//   ....[1]....
        /*00f0*/ 	.word	0x00005600


	//   ....[2]....
        /*00f4*/ 	.word	0x00005e30


	//   ....[3]....
        /*00f8*/ 	.word	0x00006af0


	//   ....[4]....
        /*00fc*/ 	.word	0x00007750


	//   ....[5]....
        /*0100*/ 	.word	0x000083b0


	//----- nvinfo : EIATTR_MBARRIER_INSTR_OFFSETS
	.align		4
.L_45:
        /*0104*/ 	.byte	0x04, 0x39
        /*0106*/ 	.short	(.L_47 - .L_46)


	//   ....[0]....
.L_46:
        /*0108*/ 	.word	0x000005b0
        /*010c*/ 	.word	0x000000ff
        /*0110*/ 	.word	0x00000000
        /*0114*/ 	.short	0x0100
        /*0116*/ 	.byte	0x05
	.zero		1


	//   ....[1]....
        /*0118*/ 	.word	0x000005c0
        /*011c*/ 	.word	0x000000ff
        /*0120*/ 	.word	0x00000010
        /*0124*/ 	.short	0x0100
        /*0126*/ 	.byte	0x05
	.zero		1


	//   ....[2]....
        /*0128*/ 	.word	0x000005d0
        /*012c*/ 	.word	0x000000ff
        /*0130*/ 	.word	0x00000008
        /*0134*/ 	.short	0x0100
        /*0136*/ 	.byte	0x05
	.zero		1


	//   ....[3]....
        /*0138*/ 	.word	0x000005e0
        /*013c*/ 	.word	0x000000ff
        /*0140*/ 	.word	0x00000018
        /*0144*/ 	.short	0x0100
        /*0146*/ 	.byte	0x05
	.zero		1


	//   ....[4]....
        /*0148*/ 	.word	0x00000710
        /*014c*/ 	.word	0x000000ff
        /*0150*/ 	.word	0x00000020
        /*0154*/ 	.short	0x0100
        /*0156*/ 	.byte	0x07
	.zero		1


	//   ....[5]....
        /*0158*/ 	.word	0x00000720
        /*015c*/ 	.word	0x000000ff
        /*0160*/ 	.word	0x00000040
        /*0164*/ 	.short	0x0100
        /*0166*/ 	.byte	0x07
	.zero		1


	//   ....[6]....
        /*0168*/ 	.word	0x00000730
        /*016c*/ 	.word	0x000000ff
        /*0170*/ 	.word	0x00000028
        /*0174*/ 	.short	0x0100
        /*0176*/ 	.byte	0x07
	.zero		1


	//   ....[7]....
        /*0178*/ 	.word	0x00000740
        /*017c*/ 	.word	0x000000ff
        /*0180*/ 	.word	0x00000048
        /*0184*/ 	.short	0x0100
        /*0186*/ 	.byte	0x07
	.zero		1


	//   ....[8]....
        /*0188*/ 	.word	0x00000750
        /*018c*/ 	.word	0x000000ff
        /*0190*/ 	.word	0x00000030
        /*0194*/ 	.short	0x0100
        /*0196*/ 	.byte	0x07
	.zero		1


	//   ....[9]....
        /*0198*/ 	.word	0x00000760
        /*019c*/ 	.word	0x000000ff
        /*01a0*/ 	.word	0x00000050
        /*01a4*/ 	.short	0x0100
        /*01a6*/ 	.byte	0x07
	.zero		1


	//   ....[10]....
        /*01a8*/ 	.word	0x00000770
        /*01ac*/ 	.word	0x000000ff
        /*01b0*/ 	.word	0x00000038
        /*01b4*/ 	.short	0x0100
        /*01b6*/ 	.byte	0x07
	.zero		1


	//   ....[11]....
        /*01b8*/ 	.word	0x00000780
        /*01bc*/ 	.word	0x000000ff
        /*01c0*/ 	.word	0x00000058
        /*01c4*/ 	.short	0x0100
        /*01c6*/ 	.byte	0x07
	.zero		1


	//   ....[12]....
        /*01c8*/ 	.word	0x00000870
        /*01cc*/ 	.word	0x000000ff
        /*01d0*/ 	.word	0x00000060
        /*01d4*/ 	.short	0x0100
        /*01d6*/ 	.byte	0x05
	.zero		1


	//   ....[13]....
        /*01d8*/ 	.word	0x00000880
        /*01dc*/ 	.word	0x000000ff
        /*01e0*/ 	.word	0x00000068
        /*01e4*/ 	.short	0x0100
        /*01e6*/ 	.byte	0x05
	.zero		1


	//   ....[14]....
        /*01e8*/ 	.word	0x000009c0
        /*01ec*/ 	.word	0x000000ff
        /*01f0*/ 	.word	0x00000070
        /*01f4*/ 	.short	0x0100
        /*01f6*/ 	.byte	0x05
	.zero		1


	//   ....[15]....
        /*01f8*/ 	.word	0x000009d0
        /*01fc*/ 	.word	0x000000ff
        /*0200*/ 	.word	0x00000080
        /*0204*/ 	.short	0x0100
        /*0206*/ 	.byte	0x05
	.zero		1


	//   ....[16]....
        /*0208*/ 	.word	0x000009e0
        /*020c*/ 	.word	0x000000ff
        /*0210*/ 	.word	0x00000078
        /*0214*/ 	.short	0x0100
        /*0216*/ 	.byte	0x05
	.zero		1


	//   ....[17]....
        /*0218*/ 	.word	0x000009f0
        /*021c*/ 	.word	0x000000ff
        /*0220*/ 	.word	0x00000088
        /*0224*/ 	.short	0x0100
        /*0226*/ 	.byte	0x05
	.zero		1


	//   ....[18]....
        /*0228*/ 	.word	0x00000b20
        /*022c*/ 	.word	0x000000ff
        /*0230*/ 	.word	0x00000090
        /*0234*/ 	.short	0x0100
        /*0236*/ 	.byte	0x07
	.zero		1


	//   ....[19]....
        /*0238*/ 	.word	0x00000b30
        /*023c*/ 	.word	0x000000ff
        /*0240*/ 	.word	0x000000b0
        /*0244*/ 	.short	0x0100
        /*0246*/ 	.byte	0x07
	.zero		1


	//   ....[20]....
        /*0248*/ 	.word	0x00000b40
        /*024c*/ 	.word	0x000000ff
        /*0250*/ 	.word	0x00000098
        /*0254*/ 	.short	0x0100
        /*0256*/ 	.byte	0x07
	.zero		1


	//   ....[21]....
        /*0258*/ 	.word	0x00000b50
        /*025c*/ 	.word	0x000000ff
        /*0260*/ 	.word	0x000000b8
        /*0264*/ 	.short	0x0100
        /*0266*/ 	.byte	0x07
	.zero		1


	//   ....[22]....
        /*0268*/ 	.word	0x00000b60
        /*026c*/ 	.word	0x000000ff
        /*0270*/ 	.word	0x000000a0
        /*0274*/ 	.short	0x0100
        /*0276*/ 	.byte	0x07
	.zero		1


	//   ....[23]....
        /*0278*/ 	.word	0x00000b70
        /*027c*/ 	.word	0x000000ff
        /*0280*/ 	.word	0x000000c0
        /*0284*/ 	.short	0x0100
        /*0286*/ 	.byte	0x07
	.zero		1


	//   ....[24]....
        /*0288*/ 	.word	0x00000b80
        /*028c*/ 	.word	0x000000ff
        /*0290*/ 	.word	0x000000a8
        /*0294*/ 	.short	0x0100
        /*0296*/ 	.byte	0x07
	.zero		1


	//   ....[25]....
        /*0298*/ 	.word	0x00000b90
        /*029c*/ 	.word	0x000000ff
        /*02a0*/ 	.word	0x000000c8
        /*02a4*/ 	.short	0x0100
        /*02a6*/ 	.byte	0x07
	.zero		1


	//   ....[26]....
        /*02a8*/ 	.word	0x00000c80
        /*02ac*/ 	.word	0x000000ff
        /*02b0*/ 	.word	0x000000d0
        /*02b4*/ 	.short	0x0100
        /*02b6*/ 	.byte	0x05
	.zero		1


	//   ....[27]....
        /*02b8*/ 	.word	0x00000c90
        /*02bc*/ 	.word	0x000000ff
        /*02c0*/ 	.word	0x000000e0
        /*02c4*/ 	.short	0x0100
        /*02c6*/ 	.byte	0x05
	.zero		1


	//   ....[28]....
        /*02c8*/ 	.word	0x00000ca0
        /*02cc*/ 	.word	0x000000ff
        /*02d0*/ 	.word	0x000000d8
        /*02d4*/ 	.short	0x0100
        /*02d6*/ 	.byte	0x05
	.zero		1


	//   ....[29]....
        /*02d8*/ 	.word	0x00000cb0
        /*02dc*/ 	.word	0x000000ff
        /*02e0*/ 	.word	0x000000e8
        /*02e4*/ 	.short	0x0100
        /*02e6*/ 	.byte	0x05
	.zero		1


	//   ....[30]....
        /*02e8*/ 	.word	0x00001580
        /*02ec*/ 	.word	0x00000002
        /*02f0*/ 	.word	0x000000e0
        /*02f4*/ 	.short	0x010a
        /*02f6*/ 	.byte	0xff
	.zero		1


	//   ....[31]....
        /*02f8*/ 	.word	0x000015b0
        /*02fc*/ 	.word	0x00000002
        /*0300*/ 	.word	0x000000d0
        /*0304*/ 	.short	0x0101
        /*0306*/ 	.byte	0xff
	.zero		1


	//   ....[32]....
        /*0308*/ 	.word	0x00001680
        /*030c*/ 	.word	0x000000ff
        /*0310*/ 	.word	0x00000010
        /*0314*/ 	.short	0x010a
        /*0316*/ 	.byte	0x08
	.zero		1


	//   ....[33]....
        /*0318*/ 	.word	0x00001720
        /*031c*/ 	.word	0x000000ff
        /*0320*/ 	.word	0x00000010
        /*0324*/ 	.short	0x010a
        /*0326*/ 	.byte	0x21
	.zero		1


	//   ....[34]....
        /*0328*/ 	.word	0x00001870
        /*032c*/ 	.word	0x000000ff
        /*0330*/ 	.word	0x00000010
        /*0334*/ 	.short	0x010a
        /*0336*/ 	.byte	0x08
	.zero		1


	//   ....[35]....
        /*0338*/ 	.word	0x00001a40
        /*033c*/ 	.word	0x000000ff
        /*0340*/ 	.word	0x00000068
        /*0344*/ 	.short	0x0101
        /*0346*/ 	.byte	0x04
	.zero		1


	//   ....[36]....
        /*0348*/ 	.word	0x00001a60
        /*034c*/ 	.word	0x000000ff
        /*0350*/ 	.word	0x00000010
        /*0354*/ 	.short	0x010a
        /*0356*/ 	.byte	0x08
	.zero		1


	//   ....[37]....
        /*0358*/ 	.word	0x00001ae0
        /*035c*/ 	.word	0x000000ff
        /*0360*/ 	.word	0x00000010
        /*0364*/ 	.short	0x010a
        /*0366*/ 	.byte	0x21
	.zero		1


	//   ....[38]....
        /*0368*/ 	.word	0x00001c30
        /*036c*/ 	.word	0x000000ff
        /*0370*/ 	.word	0x00000010
        /*0374*/ 	.short	0x010a
        /*0376*/ 	.byte	0x08
	.zero		1


	//   ....[39]....
        /*0378*/ 	.word	0x00001e10
        /*037c*/ 	.word	0x00000002
        /*0380*/ 	.word	0x00000070
        /*0384*/ 	.short	0x010a
        /*0386*/ 	.byte	0xff
	.zero		1


	//   ....[40]....
        /*0388*/ 	.word	0x00001ed0
        /*038c*/ 	.word	0x00000002
        /*0390*/ 	.word	0x00000000
        /*0394*/ 	.short	0x0101
        /*0396*/ 	.byte	0xff
	.zero		1


	//   ....[41]....
        /*0398*/ 	.word	0x00002430
        /*039c*/ 	.word	0x000000ff
        /*03a0*/ 	.word	0x00000000
        /*03a4*/ 	.short	0x010a
        /*03a6*/ 	.byte	0x04
	.zero		1


	//   ....[42]....
        /*03a8*/ 	.word	0x000024d0
        /*03ac*/ 	.word	0x00000000
        /*03b0*/ 	.word	0x00000000
        /*03b4*/ 	.short	0x010a
        /*03b6*/ 	.byte	0xff
	.zero		1


	//   ....[43]....
        /*03b8*/ 	.word	0x000025f0
        /*03bc*/ 	.word	0x00000000
        /*03c0*/ 	.word	0x000000d0
        /*03c4*/ 	.short	0x010a
        /*03c6*/ 	.byte	0xff
	.zero		1


	//   ....[44]....
        /*03c8*/ 	.word	0x00002660
        /*03cc*/ 	.word	0x00000000
        /*03d0*/ 	.word	0x00000000
        /*03d4*/ 	.short	0x0101
        /*03d6*/ 	.byte	0xff
	.zero		1


	//   ....[45]....
        /*03d8*/ 	.word	0x00002680
        /*03dc*/ 	.word	0x000000ff
        /*03e0*/ 	.word	0x00000080
        /*03e4*/ 	.short	0x010a
        /*03e6*/ 	.byte	0x05
	.zero		1


	//   ....[46]....
        /*03e8*/ 	.word	0x000027a0
        /*03ec*/ 	.word	0x00000000
        /*03f0*/ 	.word	0x00000070
        /*03f4*/ 	.short	0x010a
        /*03f6*/ 	.byte	0xff
	.zero		1


	//   ....[47]....
        /*03f8*/ 	.word	0x000028a0
        /*03fc*/ 	.word	0x00000000
        /*0400*/ 	.word	0x00000000
        /*0404*/ 	.short	0x0101
        /*0406*/ 	.byte	0xff
	.zero		1


	//   ....[48]....
        /*0408*/ 	.word	0x00002930
        /*040c*/ 	.word	0x000000ff
        /*0410*/ 	.word	0x00000080
        /*0414*/ 	.short	0x0106
        /*0416*/ 	.byte	0x05
	.zero		1


	//   ....[49]....
        /*0418*/ 	.word	0x00002950
        /*041c*/ 	.word	0x000000ff
        /*0420*/ 	.word	0x00000080
        /*0424*/ 	.short	0x010a
        /*0426*/ 	.byte	0x05
	.zero		1


	//   ....[50]....
        /*0428*/ 	.word	0x000029e0
        /*042c*/ 	.word	0x000000ff
        /*0430*/ 	.word	0x00000080
        /*0434*/ 	.short	0x0106
        /*0436*/ 	.byte	0x04
	.zero		1


	//   ....[51]....
        /*0438*/ 	.word	0x00002a20
        /*043c*/ 	.word	0x00000000
        /*0440*/ 	.word	0x00000080
        /*0444*/ 	.short	0x010a
        /*0446*/ 	.byte	0xff
	.zero		1


	//   ....[52]....
        /*0448*/ 	.word	0x00002fe0
        /*044c*/ 	.word	0x00000000
        /*0450*/ 	.word	0x00000070
        /*0454*/ 	.short	0x010a
        /*0456*/ 	.byte	0xff
	.zero		1


	//   ....[53]....
        /*0458*/ 	.word	0x000030f0
        /*045c*/ 	.word	0x00000003
        /*0460*/ 	.word	0x00000000
        /*0464*/ 	.short	0x0101
        /*0466*/ 	.byte	0xff
	.zero		1


	//   ....[54]....
        /*0468*/ 	.word	0x00003100
        /*046c*/ 	.word	0x000000ff
        /*0470*/ 	.word	0x00000000
        /*0474*/ 	.short	0x010a
        /*0476*/ 	.byte	0x07
	.zero		1


	//   ....[55]....
        /*0478*/ 	.word	0x00003180
        /*047c*/ 	.word	0x000000ff
        /*0480*/ 	.word	0x000000b0
        /*0484*/ 	.short	0x010a
        /*0486*/ 	.byte	0x06
	.zero		1


	//   ....[56]....
        /*0488*/ 	.word	0x00003250
        /*048c*/ 	.word	0x000000ff
        /*0490*/ 	.word	0x00000000
        /*0494*/ 	.short	0x010a
        /*0496*/ 	.byte	0x0b
	.zero		1


	//   ....[57]....
        /*0498*/ 	.word	0x00003380
        /*049c*/ 	.word	0x000000ff
        /*04a0*/ 	.word	0x00000000
        /*04a4*/ 	.short	0x010a
        /*04a6*/ 	.byte	0x22
	.zero		1


	//   ....[58]....
        /*04a8*/ 	.word	0x00003760
        /*04ac*/ 	.word	0x000000ff
        /*04b0*/ 	.word	0x00000000
        /*04b4*/ 	.short	0x010a
        /*04b6*/ 	.byte	0x06
	.zero		1


	//   ....[59]....
        /*04b8*/ 	.word	0x000037f0
        /*04bc*/ 	.word	0x000000ff
        /*04c0*/ 	.word	0x00000000
        /*04c4*/ 	.short	0x010a
        /*04c6*/ 	.byte	0x06
	.zero		1


	//   ....[60]....
        /*04c8*/ 	.word	0x00003880
        /*04cc*/ 	.word	0x000000ff
        /*04d0*/ 	.word	0x00000000
        /*04d4*/ 	.short	0x010a
        /*04d6*/ 	.byte	0x06
	.zero		1


	//   ....[61]....
        /*04d8*/ 	.word	0x00003910
        /*04dc*/ 	.word	0x000000ff
        /*04e0*/ 	.word	0x00000000
        /*04e4*/ 	.short	0x010a
        /*04e6*/ 	.byte	0x07
	.zero		1


	//   ....[62]....
        /*04e8*/ 	.word	0x00003d90
        /*04ec*/ 	.word	0x00000000
        /*04f0*/ 	.word	0x00000070
        /*04f4*/ 	.short	0x010a
        /*04f6*/ 	.byte	0xff
	.zero		1


	//   ....[63]....
        /*04f8*/ 	.word	0x00003e50
        /*04fc*/ 	.word	0x00000000
        /*0500*/ 	.word	0x00000000
        /*0504*/ 	.short	0x0101
        /*0506*/ 	.byte	0xff
	.zero		1


	//   ....[64]....
        /*0508*/ 	.word	0x00004170
        /*050c*/ 	.word	0x000000ff
        /*0510*/ 	.word	0x00000068
        /*0514*/ 	.short	0x010a
        /*0516*/ 	.byte	0x07
	.zero		1


	//   ....[65]....
        /*0518*/ 	.word	0x00004360
        /*051c*/ 	.word	0x000000ff
        /*0520*/ 	.word	0x00000040
        /*0524*/ 	.short	0x010a
        /*0526*/ 	.byte	0x07
	.zero		1


	//   ....[66]....
        /*0528*/ 	.word	0x000044d0
        /*052c*/ 	.word	0x000000ff
        /*0530*/ 	.word	0x00000020
        /*0534*/ 	.short	0x010b
        /*0536*/ 	.byte	0x07
	.zero		1


	//   ....[67]....
        /*0538*/ 	.word	0x000044e0
        /*053c*/ 	.word	0x000000ff
        /*0540*/ 	.word	0x00000000
        /*0544*/ 	.short	0x0101
        /*0546*/ 	.byte	0x08
	.zero		1


	//   ....[68]....
        /*0548*/ 	.word	0x000044f0
        /*054c*/ 	.word	0x000000ff
        /*0550*/ 	.word	0x00000048
        /*0554*/ 	.short	0x010a
        /*0556*/ 	.byte	0x07
	.zero		1


	//   ....[69]....
        /*0558*/ 	.word	0x00004640
        /*055c*/ 	.word	0x000000ff
        /*0560*/ 	.word	0x00000028
        /*0564*/ 	.short	0x010b
        /*0566*/ 	.byte	0x07
	.zero		1


	//   ....[70]....
        /*0568*/ 	.word	0x00004650
        /*056c*/ 	.word	0x000000ff
        /*0570*/ 	.word	0x00000000
        /*0574*/ 	.short	0x0101
        /*0576*/ 	.byte	0x08
	.zero		1


	//   ....[71]....
        /*0578*/ 	.word	0x00004660
        /*057c*/ 	.word	0x000000ff
        /*0580*/ 	.word	0x00000050
        /*0584*/ 	.short	0x010a
        /*0586*/ 	.byte	0x07
	.zero		1


	//   ....[72]....
        /*0588*/ 	.word	0x000047e0
        /*058c*/ 	.word	0x000000ff
        /*0590*/ 	.word	0x00000030
        /*0594*/ 	.short	0x010b
        /*0596*/ 	.byte	0x07
	.zero		1


	//   ....[73]....
        /*0598*/ 	.word	0x00004820
        /*059c*/ 	.word	0x000000ff
        /*05a0*/ 	.word	0x00000000
        /*05a4*/ 	.short	0x0101
        /*05a6*/ 	.byte	0x08
	.zero		1


	//   ....[74]....
        /*05a8*/ 	.word	0x00004860
        /*05ac*/ 	.word	0x000000ff
        /*05b0*/ 	.word	0x00000058
        /*05b4*/ 	.short	0x010a
        /*05b6*/ 	.byte	0x07
	.zero		1


	//   ....[75]....
        /*05b8*/ 	.word	0x00004aa0
        /*05bc*/ 	.word	0x000000ff
        /*05c0*/ 	.word	0x00000038
        /*05c4*/ 	.short	0x010b
        /*05c6*/ 	.byte	0x07
	.zero		1


	//   ....[76]....
        /*05c8*/ 	.word	0x00004ac0
        /*05cc*/ 	.word	0x000000ff
        /*05d0*/ 	.word	0x00000000
        /*05d4*/ 	.short	0x0101
        /*05d6*/ 	.byte	0x0d
	.zero		1


	//   ....[77]....
        /*05d8*/ 	.word	0x00004af0
        /*05dc*/ 	.word	0x000000ff
        /*05e0*/ 	.word	0x00000040
        /*05e4*/ 	.short	0x010a
        /*05e6*/ 	.byte	0x07
	.zero		1


	//   ....[78]....
        /*05e8*/ 	.word	0x00004b10
        /*05ec*/ 	.word	0x000000ff
        /*05f0*/ 	.word	0x00000048
        /*05f4*/ 	.short	0x010a
        /*05f6*/ 	.byte	0x07
	.zero		1


	//   ....[79]....
        /*05f8*/ 	.word	0x00004b30
        /*05fc*/ 	.word	0x000000ff
        /*0600*/ 	.word	0x00000050
        /*0604*/ 	.short	0x010a
        /*0606*/ 	.byte	0x07
	.zero		1


	//   ....[80]....
        /*0608*/ 	.word	0x00004b70
        /*060c*/ 	.word	0x00000000
        /*0610*/ 	.word	0x00000058
        /*0614*/ 	.short	0x010a
        /*0616*/ 	.byte	0xff
	.zero		1


	//   ....[81]....
        /*0618*/ 	.word	0x00004ed0
        /*061c*/ 	.word	0x00000000
        /*0620*/ 	.word	0x00000070
        /*0624*/ 	.short	0x010a
        /*0626*/ 	.byte	0xff
	.zero		1


	//   ....[82]....
        /*0628*/ 	.word	0x00004fe0
        /*062c*/ 	.word	0x00000000
        /*0630*/ 	.word	0x00000000
        /*0634*/ 	.short	0x0101
        /*0636*/ 	.byte	0xff
	.zero		1


	//   ....[83]....
        /*0638*/ 	.word	0x00005a60
        /*063c*/ 	.word	0x000000ff
        /*0640*/ 	.word	0x00000020
        /*0644*/ 	.short	0x010a
        /*0646*/ 	.byte	0x30
	.zero		1


	//   ....[84]....
        /*0648*/ 	.word	0x00005aa0
        /*064c*/ 	.word	0x00000040
        /*0650*/ 	.word	0x00000090
        /*0654*/ 	.short	0x010a
        /*0656*/ 	.byte	0xff
	.zero		1


	//   ....[85]....
        /*0658*/ 	.word	0x00005c10
        /*065c*/ 	.word	0x000000ff
        /*0660*/ 	.word	0x00000020
        /*0664*/ 	.short	0x010a
        /*0666*/ 	.byte	0x30
	.zero		1


	//   ....[86]....
        /*0668*/ 	.word	0x00005d10
        /*066c*/ 	.word	0x00000040
        /*0670*/ 	.word	0x00000090
        /*0674*/ 	.short	0x010a
        /*0676*/ 	.byte	0xff
	.zero		1


	//   ....[87]....
        /*0678*/ 	.word	0x00006810
        /*067c*/ 	.word	0x00000000
        /*0680*/ 	.word	0x00000000
        /*0684*/ 	.short	0x0101
        /*0686*/ 	.byte	0xff
	.zero		1


	//   ....[88]....
        /*0688*/ 	.word	0x00006820
        /*068c*/ 	.word	0x00000002
        /*0690*/ 	.word	0x00000020
        /*0694*/ 	.short	0x010a
        /*0696*/ 	.byte	0xff
	.zero		1


	//   ....[89]....
        /*0698*/ 	.word	0x000068f0
        /*069c*/ 	.word	0x00000002
        /*06a0*/ 	.word	0x00000020
        /*06a4*/ 	.short	0x010a
        /*06a6*/ 	.byte	0xff
	.zero		1


	//   ....[90]....
        /*06a8*/ 	.word	0x00007470
        /*06ac*/ 	.word	0x0000004a
        /*06b0*/ 	.word	0x00000000
        /*06b4*/ 	.short	0x0101
        /*06b6*/ 	.byte	0xff
	.zero		1


	//   ....[91]....
        /*06b8*/ 	.word	0x00007490
        /*06bc*/ 	.word	0x00000000
        /*06c0*/ 	.word	0x00000020
        /*06c4*/ 	.short	0x010a
        /*06c6*/ 	.byte	0xff
	.zero		1


	//   ....[92]....
        /*06c8*/ 	.word	0x00007550
        /*06cc*/ 	.word	0x00000000
        /*06d0*/ 	.word	0x00000020
        /*06d4*/ 	.short	0x010a
        /*06d6*/ 	.byte	0xff
	.zero		1


	//   ....[93]....
        /*06d8*/ 	.word	0x000080d0
        /*06dc*/ 	.word	0x0000004a
        /*06e0*/ 	.word	0x00000000
        /*06e4*/ 	.short	0x0101
        /*06e6*/ 	.byte	0xff
	.zero		1


	//   ....[94]....
        /*06e8*/ 	.word	0x000080f0
        /*06ec*/ 	.word	0x00000002
        /*06f0*/ 	.word	0x00000020
        /*06f4*/ 	.short	0x010a
        /*06f6*/ 	.byte	0xff
	.zero		1


	//   ....[95]....
        /*06f8*/ 	.word	0x000081b0
        /*06fc*/ 	.word	0x00000002
        /*0700*/ 	.word	0x00000020
        /*0704*/ 	.short	0x010a
        /*0706*/ 	.byte	0xff
	.zero		1


	//   ....[96]....
        /*0708*/ 	.word	0x000085d0
        /*070c*/ 	.word	0x000000ff
        /*0710*/ 	.word	0x00000000
        /*0714*/ 	.short	0x0101
        /*0716*/ 	.byte	0x05
	.zero		1


	//   ....[97]....
        /*0718*/ 	.word	0x00008d90
        /*071c*/ 	.word	0x00000000
        /*0720*/ 	.word	0x00000000
        /*0724*/ 	.short	0x0101
        /*0726*/ 	.byte	0xff
	.zero		1


	//   ....[98]....
        /*0728*/ 	.word	0x00009000
        /*072c*/ 	.word	0x000000ff
        /*0730*/ 	.word	0x00000000
        /*0734*/ 	.short	0x0101
        /*0736*/ 	.byte	0x04
	.zero		1


	//   ....[99]....
        /*0738*/ 	.word	0x00009020
        /*073c*/ 	.word	0x00000002
        /*0740*/ 	.word	0x000000e0
        /*0744*/ 	.short	0x010a
        /*0746*/ 	.byte	0xff
	.zero		1


	//   ....[100]....
        /*0748*/ 	.word	0x00009080
        /*074c*/ 	.word	0x00000002
        /*0750*/ 	.word	0x00000010
        /*0754*/ 	.short	0x010a
        /*0756*/ 	.byte	0xff
	.zero		1


	//   ....[101]....
        /*0758*/ 	.word	0x000090e0
        /*075c*/ 	.word	0x00000002
        /*0760*/ 	.word	0x00000010
        /*0764*/ 	.short	0x010a
        /*0766*/ 	.byte	0xff
	.zero		1


	//   ....[102]....
        /*0768*/ 	.word	0x00009130
        /*076c*/ 	.word	0x00000002
        /*0770*/ 	.word	0x00000070
        /*0774*/ 	.short	0x010a
        /*0776*/ 	.byte	0xff
	.zero		1


	//   ....[103]....
        /*0778*/ 	.word	0x00009190
        /*077c*/ 	.word	0x00000000
        /*0780*/ 	.word	0x00000000
        /*0784*/ 	.short	0x010a
        /*0786*/ 	.byte	0xff
	.zero		1


	//   ....[104]....
        /*0788*/ 	.word	0x000091e0
        /*078c*/ 	.word	0x00000000
        /*0790*/ 	.word	0x000000d0
        /*0794*/ 	.short	0x010a
        /*0796*/ 	.byte	0xff
	.zero		1


	//   ....[105]....
        /*0798*/ 	.word	0x00009240
        /*079c*/ 	.word	0x00000000
        /*07a0*/ 	.word	0x00000080
        /*07a4*/ 	.short	0x010a
        /*07a6*/ 	.byte	0xff
	.zero		1


	//   ....[106]....
        /*07a8*/ 	.word	0x00009290
        /*07ac*/ 	.word	0x00000000
        /*07b0*/ 	.word	0x00000070
        /*07b4*/ 	.short	0x010a
        /*07b6*/ 	.byte	0xff
	.zero		1


	//   ....[107]....
        /*07b8*/ 	.word	0x000092f0
        /*07bc*/ 	.word	0x00000000
        /*07c0*/ 	.word	0x00000080
        /*07c4*/ 	.short	0x010a
        /*07c6*/ 	.byte	0xff
	.zero		1


	//   ....[108]....
        /*07c8*/ 	.word	0x00009340
        /*07cc*/ 	.word	0x00000000
        /*07d0*/ 	.word	0x00000070
        /*07d4*/ 	.short	0x010a
        /*07d6*/ 	.byte	0xff
	.zero		1


	//   ....[109]....
        /*07d8*/ 	.word	0x000093a0
        /*07dc*/ 	.word	0x00000002
        /*07e0*/ 	.word	0x000000b0
        /*07e4*/ 	.short	0x010a
        /*07e6*/ 	.byte	0xff
	.zero		1


	//   ....[110]....
        /*07e8*/ 	.word	0x00009400
        /*07ec*/ 	.word	0x00000000
        /*07f0*/ 	.word	0x00000000
        /*07f4*/ 	.short	0x010a
        /*07f6*/ 	.byte	0xff
	.zero		1


	//   ....[111]....
        /*07f8*/ 	.word	0x00009460
        /*07fc*/ 	.word	0x00000000
        /*0800*/ 	.word	0x00000000
        /*0804*/ 	.short	0x010a
        /*0806*/ 	.byte	0xff
	.zero		1


	//   ....[112]....
        /*0808*/ 	.word	0x000094c0
        /*080c*/ 	.word	0x00000000
        /*0810*/ 	.word	0x00000000
        /*0814*/ 	.short	0x010a
        /*0816*/ 	.byte	0xff
	.zero		1


	//   ....[113]....
        /*0818*/ 	.word	0x00009520
        /*081c*/ 	.word	0x00000000
        /*0820*/ 	.word	0x00000000
        /*0824*/ 	.short	0x010a
        /*0826*/ 	.byte	0xff
	.zero		1


	//   ....[114]....
        /*0828*/ 	.word	0x00009580
        /*082c*/ 	.word	0x00000000
        /*0830*/ 	.word	0x00000000
        /*0834*/ 	.short	0x010a
        /*0836*/ 	.byte	0xff
	.zero		1


	//   ....[115]....
        /*0838*/ 	.word	0x000095d0
        /*083c*/ 	.word	0x00000000
        /*0840*/ 	.word	0x00000070
        /*0844*/ 	.short	0x010a
        /*0846*/ 	.byte	0xff
	.zero		1


	//   ....[116]....
        /*0848*/ 	.word	0x00009630
        /*084c*/ 	.word	0x00000000
        /*0850*/ 	.word	0x00000068
        /*0854*/ 	.short	0x010a
        /*0856*/ 	.byte	0xff
	.zero		1


	//   ....[117]....
        /*0858*/ 	.word	0x00009690
        /*085c*/ 	.word	0x00000000
        /*0860*/ 	.word	0x00000040
        /*0864*/ 	.short	0x010a
        /*0866*/ 	.byte	0xff
	.zero		1


	//   ....[118]....
        /*0868*/ 	.word	0x000096f0
        /*086c*/ 	.word	0x00000000
        /*0870*/ 	.word	0x00000048
        /*0874*/ 	.short	0x010a
        /*0876*/ 	.byte	0xff
	.zero		1


	//   ....[119]....
        /*0878*/ 	.word	0x00009750
        /*087c*/ 	.word	0x00000000
        /*0880*/ 	.word	0x00000050
        /*0884*/ 	.short	0x010a
        /*0886*/ 	.byte	0xff
	.zero		1


	//   ....[120]....
        /*0888*/ 	.word	0x000097b0
        /*088c*/ 	.word	0x00000000
        /*0890*/ 	.word	0x00000058
        /*0894*/ 	.short	0x010a
        /*0896*/ 	.byte	0xff
	.zero		1


	//   ....[121]....
        /*0898*/ 	.word	0x00009810
        /*089c*/ 	.word	0x00000000
        /*08a0*/ 	.word	0x00000040
        /*08a4*/ 	.short	0x010a
        /*08a6*/ 	.byte	0xff
	.zero		1


	//   ....[122]....
        /*08a8*/ 	.word	0x00009870
        /*08ac*/ 	.word	0x00000000
        /*08b0*/ 	.word	0x00000048
        /*08b4*/ 	.short	0x010a
        /*08b6*/ 	.byte	0xff
	.zero		1


	//   ....[123]....
        /*08b8*/ 	.word	0x000098d0
        /*08bc*/ 	.word	0x00000000
        /*08c0*/ 	.word	0x00000050
        /*08c4*/ 	.short	0x010a
        /*08c6*/ 	.byte	0xff
	.zero		1


	//   ....[124]....
        /*08c8*/ 	.word	0x00009920
        /*08cc*/ 	.word	0x00000000
        /*08d0*/ 	.word	0x00000070
        /*08d4*/ 	.short	0x010a
        /*08d6*/ 	.byte	0xff
	.zero		1


	//   ....[125]....
        /*08d8*/ 	.word	0x00009980
        /*08dc*/ 	.word	0x00000000
        /*08e0*/ 	.word	0x00000020
        /*08e4*/ 	.short	0x010a
        /*08e6*/ 	.byte	0xff
	.zero		1


	//   ....[126]....
        /*08e8*/ 	.word	0x000099d0
        /*08ec*/ 	.word	0x00000040
        /*08f0*/ 	.word	0x00000090
        /*08f4*/ 	.short	0x010a
        /*08f6*/ 	.byte	0xff
	.zero		1


	//   ....[127]....
        /*08f8*/ 	.word	0x00009a20
        /*08fc*/ 	.word	0x00000002
        /*0900*/ 	.word	0x00000020
        /*0904*/ 	.short	0x010a
        /*0906*/ 	.byte	0xff
	.zero		1


	//   ....[128]....
        /*0908*/ 	.word	0x00009a70
        /*090c*/ 	.word	0x00000000
        /*0910*/ 	.word	0x00000020
        /*0914*/ 	.short	0x010a
        /*0916*/ 	.byte	0xff
	.zero		1


	//   ....[129]....
        /*0918*/ 	.word	0x00009ac0
        /*091c*/ 	.word	0x00000002
        /*0920*/ 	.word	0x00000020
        /*0924*/ 	.short	0x010a
        /*0926*/ 	.byte	0xff
	.zero		1


	//----- nvinfo : EIATTR_NUM_MBARRIERS
	.align		4
.L_47:
        /*0928*/ 	.byte	0x03, 0x38
        /*092a*/ 	.short	0x001e


	//----- nvinfo : EIATTR_EXIT_INSTR_OFFSETS
	.align		4
        /*092c*/ 	.byte	0x04, 0x1c
        /*092e*/ 	.short	(.L_49 - .L_48)


	//   ....[0]....
.L_48:
        /*0930*/ 	.word	0x00002500


	//   ....[1]....
        /*0934*/ 	.word	0x000029f0


	//   ....[2]....
        /*0938*/ 	.word	0x00002a50


	//   ....[3]....
        /*093c*/ 	.word	0x00003b70


	//   ....[4]....
        /*0940*/ 	.word	0x00004ba0


	//   ....[5]....
        /*0944*/ 	.word	0x00004be0


	//   ....[6]....
        /*0948*/ 	.word	0x00008ef0


	//   ....[7]....
        /*094c*/ 	.word	0x00008f70


	//   ....[8]....
        /*0950*/ 	.word	0x00008fa0


	//   ....[9]....
        /*0954*/ 	.word	0x00009010


	//----- nvinfo : EIATTR_MAX_THREADS
	.align		4
.L_49:
        /*0958*/ 	.byte	0x04, 0x05
        /*095a*/ 	.short	(.L_51 - .L_50)
.L_50:
        /*095c*/ 	.word	0x00000100
        /*0960*/ 	.word	0x00000001
        /*0964*/ 	.word	0x00000001


	//----- nvinfo : EIATTR_CRS_STACK_SIZE
	.align		4
.L_51:
        /*0968*/ 	.byte	0x04, 0x1e
        /*096a*/ 	.short	(.L_53 - .L_52)
.L_52:
        /*096c*/ 	.word	0x00000000


	//----- nvinfo : EIATTR_CBANK_PARAM_SIZE
	.align		4
.L_53:
        /*0970*/ 	.byte	0x03, 0x19
        /*0972*/ 	.short	0x0800


	//----- nvinfo : EIATTR_PARAM_CBANK
	.align		4
        /*0974*/ 	.byte	0x04, 0x0a
        /*0976*/ 	.short	(.L_55 - .L_54)
	.align		4
.L_54:
        /*0978*/ 	.word	index@(.nv.constant0._ZN7cutlass13device_kernelINS_4gemm6kernel13GemmUniversalIN4cute5tupleIJiiiiEEENS1_10collective13CollectiveMmaINS1_35MainloopSm100TmaUmmaWarpSpecializedILi2ELi2ELi4ENS5_IJNS4_1CILi1EEESB_SB_EEEEENS5_IJNSA_ILi64EEENSA_ILi256EEENSA_ILi128EEEEEENS_10bfloat16_tENS5_IJlSB_lEEESI_SJ_NS4_8TiledMMAINS4_8MMA_AtomIJNS4_20SM100_MMA_F16BF16_SSISI_SI_fLi64ELi256ELNS4_4UMMA5MajorE0ELSO_0ELNSN_7ScaleInE0ELSP_0EEEEEENS4_6LayoutISC_NS5_IJNSA_ILi0EEEST_ST_EEEEENS5_IJNS4_10UnderscoreESW_SW_EEEEENS4_13SM90_TMA_LOADENS4_14ComposedLayoutINS4_7SwizzleILi3ELi4ELi3EEENS4_18smem_ptr_flag_bitsILi16EEENSS_INS5_IJNSA_ILi8EEESE_EEENS5_IJSE_SB_EEEEEEEvNS4_8identityESZ_S19_vS1A_EENS_8epilogue10collective18CollectiveEpilogueINS1C_23Sm100TmaWarpSpecializedILi4ELi2ELi32ELb1ELb0EEEJSH_NS5_IJNSS_ISE_SB_EES1H_EEESI_SJ_SI_SJ_NS1C_6fusion15FusionCallbacksIS1G_NS1J_17LinearCombinationISI_fSI_fLNS_15FloatRoundStyleE2EEESH_S1I_JEEENS4_5SM1004TMEM4LOAD26SM100_TMEM_LOAD_16dp256b8xESZ_S19_NS4_17SM75_U32x4_LDSM_NENS4_14SM90_TMA_STOREES19_NS4_17SM90_U32x4_STSM_NENS4_39AutoVectorizingCopyWithAssumedAlignmentILi128EEEEEEvvEEEEvNT_6ParamsE)
        /*097c*/ 	.short	0x0380
        /*097e*/ 	.short	0x0800


	//----- nvinfo : EIATTR_SW_WAR
	.align		4
.L_55:
        /*0980*/ 	.byte	0x04, 0x36
        /*0982*/ 	.short	(.L_57 - .L_56)
.L_56:
        /*0984*/ 	.word	0x00000008
.L_57:


//--------------------- .nv.callgraph             --------------------------
	.section	.nv.callgraph,"",@"SHT_CUDA_CALLGRAPH"
	.align	4
	.sectionentsize	8
	.align		4
        /*0000*/ 	.word	0x00000000
	.align		4
        /*0004*/ 	.word	0xffffffff
	.align		4
        /*0008*/ 	.word	index@(_ZN7cutlass13device_kernelINS_4gemm6kernel13GemmUniversalIN4cute5tupleIJiiiiEEENS1_10collective13CollectiveMmaINS1_35MainloopSm100TmaUmmaWarpSpecializedILi2ELi2ELi4ENS5_IJNS4_1CILi1EEESB_SB_EEEEENS5_IJNSA_ILi64EEENSA_ILi256EEENSA_ILi128EEEEEENS_10bfloat16_tENS5_IJlSB_lEEESI_SJ_NS4_8TiledMMAINS4_8MMA_AtomIJNS4_20SM100_MMA_F16BF16_SSISI_SI_fLi64ELi256ELNS4_4UMMA5MajorE0ELSO_0ELNSN_7ScaleInE0ELSP_0EEEEEENS4_6LayoutISC_NS5_IJNSA_ILi0EEEST_ST_EEEEENS5_IJNS4_10UnderscoreESW_SW_EEEEENS4_13SM90_TMA_LOADENS4_14ComposedLayoutINS4_7SwizzleILi3ELi4ELi3EEENS4_18smem_ptr_flag_bitsILi16EEENSS_INS5_IJNSA_ILi8EEESE_EEENS5_IJSE_SB_EEEEEEEvNS4_8identityESZ_S19_vS1A_EENS_8epilogue10collective18CollectiveEpilogueINS1C_23Sm100TmaWarpSpecializedILi4ELi2ELi32ELb1ELb0EEEJSH_NS5_IJNSS_ISE_SB_EES1H_EEESI_SJ_SI_SJ_NS1C_6fusion15FusionCallbacksIS1G_NS1J_17LinearCombinationISI_fSI_fLNS_15FloatRoundStyleE2EEESH_S1I_JEEENS4_5SM1004TMEM4LOAD26SM100_TMEM_LOAD_16dp256b8xESZ_S19_NS4_17SM75_U32x4_LDSM_NENS4_14SM90_TMA_STOREES19_NS4_17SM90_U32x4_STSM_NENS4_39AutoVectorizingCopyWithAssumedAlignmentILi128EEEEEEvvEEEEvNT_6ParamsE)
	.align		4
        /*000c*/ 	.word	index@(__assertfail)
	.align		4
        /*0010*/ 	.word	0x00000000
	.align		4
        /*0014*/ 	.word	0xfffffffe
	.align		4
        /*0018*/ 	.word	0x00000000
	.align		4
        /*001c*/ 	.word	0xfffffffd
	.align		4
        /*0020*/ 	.word	0x00000000
	.align		4
        /*0024*/ 	.word	0xfffffffc


//--------------------- .nv.constant4             --------------------------
	.section	.nv.constant4,"a",@progbits
	.align	8
	.align		8
.nv.constant4:
        /*0000*/ 	.dword	__assertfail
	.align		8
        /*0008*/ 	.dword	__unnamed_1
	.align		8
        /*0010*/ 	.dword	__unnamed_2
	.align		8
        /*0018*/ 	.dword	_ZN40_INTERNAL_31529c2c_4_k_cu_7e335de6_271504cuda3std3__45__cpo5beginE
	.align		8
        /*0020*/ 	.dword	_ZN40_INTERNAL_31529c2c_4_k_cu_7e335de6_271504cuda3std3__45__cpo3endE
	.align		8
        /*0028*/ 	.dword	_ZN40_INTERNAL_31529c2c_4_k_cu_7e335de6_271504cuda3std3__45__cpo6cbeginE
	.align		8
        /*0030*/ 	.dword	_ZN40_INTERNAL_31529c2c_4_k_cu_7e335de6_271504cuda3std3__45__cpo4cendE
	.align		8
        /*0038*/ 	.dword	_ZN40_INTERNAL_31529c2c_4_k_cu_7e335de6_271504cuda3std3__442_GLOBAL__N__31529c2c_4_k_cu_7e335de6_271506ignoreE
	.align		8
        /*0040*/ 	.dword	_ZN40_INTERNAL_31529c2c_4_k_cu_7e335de6_271504cuda3std3__419piecewise_constructE
	.align		8
        /*0048*/ 	.dword	_ZN40_INTERNAL_31529c2c_4_k_cu_7e335de6_271504cuda3std3__48in_placeE
	.align		8
        /*0050*/ 	.dword	_ZN40_INTERNAL_31529c2c_4_k_cu_7e335de6_271504cuda3std6ranges3__45__cpo4swapE
	.align		8
        /*0058*/ 	.dword	_ZN40_INTERNAL_31529c2c_4_k_cu_7e335de6_271504cuda3std6ranges3__45__cpo9iter_moveE
	.align		8
        /*0060*/ 	.dword	_ZN40_INTERNAL_31529c2c_4_k_cu_7e335de6_271504cute7productE
	.align		8
        /*0068*/ 	.dword	_ZN40_INTERNAL_31529c2c_4_k_cu_7e335de6_271504cute1_E
	.align		8
        /*0070*/ 	.dword	$str$25
	.align		8
        /*0078*/ 	.dword	$str$26
	.align		8
        /*0080*/ 	.dword	$str$27
	.align		8
        /*0088*/ 	.dword	$str$28


//--------------------- .text._ZN7cutlass13device_kernelINS_4gemm6kernel13GemmUniversalIN4cute5tupleIJiiiiEEENS1_10collective13CollectiveMmaINS1_35MainloopSm100TmaUmmaWarpSpecializedILi2ELi2ELi4ENS5_IJNS4_1CILi1EEESB_SB_EEEEENS5_IJNSA_ILi64EEENSA_ILi256EEENSA_ILi128EEEEEENS_10bfloat16_tENS5_IJlSB_lEEESI_SJ_NS4_8TiledMMAINS4_8MMA_AtomIJNS4_20SM100_MMA_F16BF16_SSISI_SI_fLi64ELi256ELNS4_4UMMA5MajorE0ELSO_0ELNSN_7ScaleInE0ELSP_0EEEEEENS4_6LayoutISC_NS5_IJNSA_ILi0EEEST_ST_EEEEENS5_IJNS4_10UnderscoreESW_SW_EEEEENS4_13SM90_TMA_LOADENS4_14ComposedLayoutINS4_7SwizzleILi3ELi4ELi3EEENS4_18smem_ptr_flag_bitsILi16EEENSS_INS5_IJNSA_ILi8EEESE_EEENS5_IJSE_SB_EEEEEEEvNS4_8identityESZ_S19_vS1A_EENS_8epilogue10collective18CollectiveEpilogueINS1C_23Sm100TmaWarpSpecializedILi4ELi2ELi32ELb1ELb0EEEJSH_NS5_IJNSS_ISE_SB_EES1H_EEESI_SJ_SI_SJ_NS1C_6fusion15FusionCallbacksIS1G_NS1J_17LinearCombinationISI_fSI_fLNS_15FloatRoundStyleE2EEESH_S1I_JEEENS4_5SM1004TMEM4LOAD26SM100_TMEM_LOAD_16dp256b8xESZ_S19_NS4_17SM75_U32x4_LDSM_NENS4_14SM90_TMA_STOREES19_NS4_17SM90_U32x4_STSM_NENS4_39AutoVectorizingCopyWithAssumedAlignmentILi128EEEEEEvvEEEEvNT_6ParamsE --------------------------
	.section	.text._ZN7cutlass13device_kernelINS_4gemm6kernel13GemmUniversalIN4cute5tupleIJiiiiEEENS1_10collective13CollectiveMmaINS1_35MainloopSm100TmaUmmaWarpSpecializedILi2ELi2ELi4ENS5_IJNS4_1CILi1EEESB_SB_EEEEENS5_IJNSA_ILi64EEENSA_ILi256EEENSA_ILi128EEEEEENS_10bfloat16_tENS5_IJlSB_lEEESI_SJ_NS4_8TiledMMAINS4_8MMA_AtomIJNS4_20SM100_MMA_F16BF16_SSISI_SI_fLi64ELi256ELNS4_4UMMA5MajorE0ELSO_0ELNSN_7ScaleInE0ELSP_0EEEEEENS4_6LayoutISC_NS5_IJNSA_ILi0EEEST_ST_EEEEENS5_IJNS4_10UnderscoreESW_SW_EEEEENS4_13SM90_TMA_LOADENS4_14ComposedLayoutINS4_7SwizzleILi3ELi4ELi3EEENS4_18smem_ptr_flag_bitsILi16EEENSS_INS5_IJNSA_ILi8EEESE_EEENS5_IJSE_SB_EEEEEEEvNS4_8identityESZ_S19_vS1A_EENS_8epilogue10collective18CollectiveEpilogueINS1C_23Sm100TmaWarpSpecializedILi4ELi2ELi32ELb1ELb0EEEJSH_NS5_IJNSS_ISE_SB_EES1H_EEESI_SJ_SI_SJ_NS1C_6fusion15FusionCallbacksIS1G_NS1J_17LinearCombinationISI_fSI_fLNS_15FloatRoundStyleE2EEESH_S1I_JEEENS4_5SM1004TMEM4LOAD26SM100_TMEM_LOAD_16dp256b8xESZ_S19_NS4_17SM75_U32x4_LDSM_NENS4_14SM90_TMA_STOREES19_NS4_17SM90_U32x4_STSM_NENS4_39AutoVectorizingCopyWithAssumedAlignmentILi128EEEEEEvvEEEEvNT_6ParamsE,"ax",@progbits
	.align	128
.text._ZN7cutlass13device_kernelINS_4gemm6kernel13GemmUniversalIN4cute5tupleIJiiiiEEENS1_10collective13CollectiveMmaINS1_35MainloopSm100TmaUmmaWarpSpecializedILi2ELi2ELi4ENS5_IJNS4_1CILi1EEESB_SB_EEEEENS5_IJNSA_ILi64EEENSA_ILi256EEENSA_ILi128EEEEEENS_10bfloat16_tENS5_IJlSB_lEEESI_SJ_NS4_8TiledMMAINS4_8MMA_AtomIJNS4_20SM100_MMA_F16BF16_SSISI_SI_fLi64ELi256ELNS4_4UMMA5MajorE0ELSO_0ELNSN_7ScaleInE0ELSP_0EEEEEENS4_6LayoutISC_NS5_IJNSA_ILi0EEEST_ST_EEEEENS5_IJNS4_10UnderscoreESW_SW_EEEEENS4_13SM90_TMA_LOADENS4_14ComposedLayoutINS4_7SwizzleILi3ELi4ELi3EEENS4_18smem_ptr_flag_bitsILi16EEENSS_INS5_IJNSA_ILi8EEESE_EEENS5_IJSE_SB_EEEEEEEvNS4_8identityESZ_S19_vS1A_EENS_8epilogue10collective18CollectiveEpilogueINS1C_23Sm100TmaWarpSpecializedILi4ELi2ELi32ELb1ELb0EEEJSH_NS5_IJNSS_ISE_SB_EES1H_EEESI_SJ_SI_SJ_NS1C_6fusion15FusionCallbacksIS1G_NS1J_17LinearCombinationISI_fSI_fLNS_15FloatRoundStyleE2EEESH_S1I_JEEENS4_5SM1004TMEM4LOAD26SM100_TMEM_LOAD_16dp256b8xESZ_S19_NS4_17SM75_U32x4_LDSM_NENS4_14SM90_TMA_STOREES19_NS4_17SM90_U32x4_STSM_NENS4_39AutoVectorizingCopyWithAssumedAlignmentILi128EEEEEEvvEEEEvNT_6ParamsE:
        .type           _ZN7cutlass13device_kernelINS_4gemm6kernel13GemmUniversalIN4cute5tupleIJiiiiEEENS1_10collective13CollectiveMmaINS1_35MainloopSm100TmaUmmaWarpSpecializedILi2ELi2ELi4ENS5_IJNS4_1CILi1EEESB_SB_EEEEENS5_IJNSA_ILi64EEENSA_ILi256EEENSA_ILi128EEEEEENS_10bfloat16_tENS5_IJlSB_lEEESI_SJ_NS4_8TiledMMAINS4_8MMA_AtomIJNS4_20SM100_MMA_F16BF16_SSISI_SI_fLi64ELi256ELNS4_4UMMA5MajorE0ELSO_0ELNSN_7ScaleInE0ELSP_0EEEEEENS4_6LayoutISC_NS5_IJNSA_ILi0EEEST_ST_EEEEENS5_IJNS4_10UnderscoreESW_SW_EEEEENS4_13SM90_TMA_LOADENS4_14ComposedLayoutINS4_7SwizzleILi3ELi4ELi3EEENS4_18smem_ptr_flag_bitsILi16EEENSS_INS5_IJNSA_ILi8EEESE_EEENS5_IJSE_SB_EEEEEEEvNS4_8identityESZ_S19_vS1A_EENS_8epilogue10collective18CollectiveEpilogueINS1C_23Sm100TmaWarpSpecializedILi4ELi2ELi32ELb1ELb0EEEJSH_NS5_IJNSS_ISE_SB_EES1H_EEESI_SJ_SI_SJ_NS1C_6fusion15FusionCallbacksIS1G_NS1J_17LinearCombinationISI_fSI_fLNS_15FloatRoundStyleE2EEESH_S1I_JEEENS4_5SM1004TMEM4LOAD26SM100_TMEM_LOAD_16dp256b8xESZ_S19_NS4_17SM75_U32x4_LDSM_NENS4_14SM90_TMA_STOREES19_NS4_17SM90_U32x4_STSM_NENS4_39AutoVectorizingCopyWithAssumedAlignmentILi128EEEEEEvvEEEEvNT_6ParamsE,@function
        .size           _ZN7cutlass13device_kernelINS_4gemm6kernel13GemmUniversalIN4cute5tupleIJiiiiEEENS1_10collective13CollectiveMmaINS1_35MainloopSm100TmaUmmaWarpSpecializedILi2ELi2ELi4ENS5_IJNS4_1CILi1EEESB_SB_EEEEENS5_IJNSA_ILi64EEENSA_ILi256EEENSA_ILi128EEEEEENS_10bfloat16_tENS5_IJlSB_lEEESI_SJ_NS4_8TiledMMAINS4_8MMA_AtomIJNS4_20SM100_MMA_F16BF16_SSISI_SI_fLi64ELi256ELNS4_4UMMA5MajorE0ELSO_0ELNSN_7ScaleInE0ELSP_0EEEEEENS4_6LayoutISC_NS5_IJNSA_ILi0EEEST_ST_EEEEENS5_IJNS4_10UnderscoreESW_SW_EEEEENS4_13SM90_TMA_LOADENS4_14ComposedLayoutINS4_7SwizzleILi3ELi4ELi3EEENS4_18smem_ptr_flag_bitsILi16EEENSS_INS5_IJNSA_ILi8EEESE_EEENS5_IJSE_SB_EEEEEEEvNS4_8identityESZ_S19_vS1A_EENS_8epilogue10collective18CollectiveEpilogueINS1C_23Sm100TmaWarpSpecializedILi4ELi2ELi32ELb1ELb0EEEJSH_NS5_IJNSS_ISE_SB_EES1H_EEESI_SJ_SI_SJ_NS1C_6fusion15FusionCallbacksIS1G_NS1J_17LinearCombinationISI_fSI_fLNS_15FloatRoundStyleE2EEESH_S1I_JEEENS4_5SM1004TMEM4LOAD26SM100_TMEM_LOAD_16dp256b8xESZ_S19_NS4_17SM75_U32x4_LDSM_NENS4_14SM90_TMA_STOREES19_NS4_17SM90_U32x4_STSM_NENS4_39AutoVectorizingCopyWithAssumedAlignmentILi128EEEEEEvvEEEEvNT_6ParamsE,(.L_x_170 - _ZN7cutlass13device_kernelINS_4gemm6kernel13GemmUniversalIN4cute5tupleIJiiiiEEENS1_10collective13CollectiveMmaINS1_35MainloopSm100TmaUmmaWarpSpecializedILi2ELi2ELi4ENS5_IJNS4_1CILi1EEESB_SB_EEEEENS5_IJNSA_ILi64EEENSA_ILi256EEENSA_ILi128EEEEEENS_10bfloat16_tENS5_IJlSB_lEEESI_SJ_NS4_8TiledMMAINS4_8MMA_AtomIJNS4_20SM100_MMA_F16BF16_SSISI_SI_fLi64ELi256ELNS4_4UMMA5MajorE0ELSO_0ELNSN_7ScaleInE0ELSP_0EEEEEENS4_6LayoutISC_NS5_IJNSA_ILi0EEEST_ST_EEEEENS5_IJNS4_10UnderscoreESW_SW_EEEEENS4_13SM90_TMA_LOADENS4_14ComposedLayoutINS4_7SwizzleILi3ELi4ELi3EEENS4_18smem_ptr_flag_bitsILi16EEENSS_INS5_IJNSA_ILi8EEESE_EEENS5_IJSE_SB_EEEEEEEvNS4_8identityESZ_S19_vS1A_EENS_8epilogue10collective18CollectiveEpilogueINS1C_23Sm100TmaWarpSpecializedILi4ELi2ELi32ELb1ELb0EEEJSH_NS5_IJNSS_ISE_SB_EES1H_EEESI_SJ_SI_SJ_NS1C_6fusion15FusionCallbacksIS1G_NS1J_17LinearCombinationISI_fSI_fLNS_15FloatRoundStyleE2EEESH_S1I_JEEENS4_5SM1004TMEM4LOAD26SM100_TMEM_LOAD_16dp256b8xESZ_S19_NS4_17SM75_U32x4_LDSM_NENS4_14SM90_TMA_STOREES19_NS4_17SM90_U32x4_STSM_NENS4_39AutoVectorizingCopyWithAssumedAlignmentILi128EEEEEEvvEEEEvNT_6ParamsE)
        .other          _ZN7cutlass13device_kernelINS_4gemm6kernel13GemmUniversalIN4cute5tupleIJiiiiEEENS1_10collective13CollectiveMmaINS1_35MainloopSm100TmaUmmaWarpSpecializedILi2ELi2ELi4ENS5_IJNS4_1CILi1EEESB_SB_EEEEENS5_IJNSA_ILi64EEENSA_ILi256EEENSA_ILi128EEEEEENS_10bfloat16_tENS5_IJlSB_lEEESI_SJ_NS4_8TiledMMAINS4_8MMA_AtomIJNS4_20SM100_MMA_F16BF16_SSISI_SI_fLi64ELi256ELNS4_4UMMA5MajorE0ELSO_0ELNSN_7ScaleInE0ELSP_0EEEEEENS4_6LayoutISC_NS5_IJNSA_ILi0EEEST_ST_EEEEENS5_IJNS4_10UnderscoreESW_SW_EEEEENS4_13SM90_TMA_LOADENS4_14ComposedLayoutINS4_7SwizzleILi3ELi4ELi3EEENS4_18smem_ptr_flag_bitsILi16EEENSS_INS5_IJNSA_ILi8EEESE_EEENS5_IJSE_SB_EEEEEEEvNS4_8identityESZ_S19_vS1A_EENS_8epilogue10collective18CollectiveEpilogueINS1C_23Sm100TmaWarpSpecializedILi4ELi2ELi32ELb1ELb0EEEJSH_NS5_IJNSS_ISE_SB_EES1H_EEESI_SJ_SI_SJ_NS1C_6fusion15FusionCallbacksIS1G_NS1J_17LinearCombinationISI_fSI_fLNS_15FloatRoundStyleE2EEESH_S1I_JEEENS4_5SM1004TMEM4LOAD26SM100_TMEM_LOAD_16dp256b8xESZ_S19_NS4_17SM75_U32x4_LDSM_NENS4_14SM90_TMA_STOREES19_NS4_17SM90_U32x4_STSM_NENS4_39AutoVectorizingCopyWithAssumedAlignmentILi128EEEEEEvvEEEEvNT_6ParamsE,@"STO_CUDA_ENTRY STV_DEFAULT"
_ZN7cutlass13device_kernelINS_4gemm6kernel13GemmUniversalIN4cute5tupleIJiiiiEEENS1_10collective13CollectiveMmaINS1_35MainloopSm100TmaUmmaWarpSpecializedILi2ELi2ELi4ENS5_IJNS4_1CILi1EEESB_SB_EEEEENS5_IJNSA_ILi64EEENSA_ILi256EEENSA_ILi128EEEEEENS_10bfloat16_tENS5_IJlSB_lEEESI_SJ_NS4_8TiledMMAINS4_8MMA_AtomIJNS4_20SM100_MMA_F16BF16_SSISI_SI_fLi64ELi256ELNS4_4UMMA5MajorE0ELSO_0ELNSN_7ScaleInE0ELSP_0EEEEEENS4_6LayoutISC_NS5_IJNSA_ILi0EEEST_ST_EEEEENS5_IJNS4_10UnderscoreESW_SW_EEEEENS4_13SM90_TMA_LOADENS4_14ComposedLayoutINS4_7SwizzleILi3ELi4ELi3EEENS4_18smem_ptr_flag_bitsILi16EEENSS_INS5_IJNSA_ILi8EEESE_EEENS5_IJSE_SB_EEEEEEEvNS4_8identityESZ_S19_vS1A_EENS_8epilogue10collective18CollectiveEpilogueINS1C_23Sm100TmaWarpSpecializedILi4ELi2ELi32ELb1ELb0EEEJSH_NS5_IJNSS_ISE_SB_EES1H_EEESI_SJ_SI_SJ_NS1C_6fusion15FusionCallbacksIS1G_NS1J_17LinearCombinationISI_fSI_fLNS_15FloatRoundStyleE2EEESH_S1I_JEEENS4_5SM1004TMEM4LOAD26SM100_TMEM_LOAD_16dp256b8xESZ_S19_NS4_17SM75_U32x4_LDSM_NENS4_14SM90_TMA_STOREES19_NS4_17SM90_U32x4_STSM_NENS4_39AutoVectorizingCopyWithAssumedAlignmentILi128EEEEEEvvEEEEvNT_6ParamsE:
[----:B------:R-:W1:Y:S01]  /*0000*/  LDC R1, c[0x0][0x37c] ;  /* 0x0000df00ff017b82 */ /* 0x000e620000000800 */
[----:B------:R-:W2:Y:S01]  /*0010*/  S2R R101, SR_TID.X ;  /* 0x0000000000657919 */ /* 0x000ea20000002100 */
[----:B------:R-:W3:Y:S01]  /*0020*/  LDCU.64 UR4, c[0x0][0x890] ;  /* 0x00011200ff0477ac */ /* 0x000ee20008000a00 */
[----:B------:R-:W-:Y:S02]  /*0030*/  PRMT R88, RZ, 0x7610, R88 ;  /* 0x00007610ff587816 */ /* 0x000fe40000000058 */
[----:B------:R-:W-:Y:S01]  /*0040*/  ELECT P5, URZ, PT ;  /* 0x0000000000ff782f */ /* 0x000fe200038a0000 */
[----:B------:R-:W4:Y:S01]  /*0050*/  LDCU.64 UR46, c[0x0][0x358] ;  /* 0x00006b00ff2e77ac */ /* 0x000f220008000a00 */
[----:B---3--:R-:W-:-:S04]  /*0060*/  UISETP.NE.U32.AND UP0, UPT, UR4, URZ, UPT ;  /* 0x000000ff0400728c */ /* 0x008fc8000bf05070 */
[----:B------:R-:W-:Y:S01]  /*0070*/  UISETP.NE.AND.EX UP0, UPT, UR5, URZ, UPT, UP0 ;  /* 0x000000ff0500728c */ /* 0x000fe2000bf05300 */
[----:B--2---:R-:W-:-:S05]  /*0080*/  SHF.R.U32.HI R93, RZ, 0x5, R101 ;  /* 0x00000005ff5d7819 */ /* 0x004fca0000011665 */
[----:B------:R-:W2:Y:S02]  /*0090*/  SHFL.IDX PT, R0, R93, RZ, 0x1f ;  /* 0x00001fff5d007589 */ /* 0x000ea400000e0000 */
[----:B--2---:R-:W-:Y:S01]  /*00a0*/  R2UR UR8, R0 ;  /* 0x00000000000872ca */ /* 0x004fe200000e0000 */
[----:B-1--4-:R-:W-:-:S14]  /*00b0*/  BRA.U UP0, `(.L_x_0) ;  /* 0x00000001002c7547 */ /* 0x012fdc000b800000 */
[----:B------:R-:W1:Y:S02]  /*00c0*/  LDCU.64 UR6, c[0x0][0x888] ;  /* 0x00011100ff0677ac */ /* 0x000e640008000a00 */
[----:B-1----:R-:W-:-:S04]  /*00d0*/  UISETP.NE.U32.AND UP0, UPT, UR6, URZ, UPT ;  /* 0x000000ff0600728c */ /* 0x002fc8000bf05070 */
[----:B------:R-:W-:-:S09]  /*00e0*/  UISETP.NE.AND.EX UP0, UPT, UR7, URZ, UPT, UP0 ;  /* 0x000000ff0700728c */ /* 0x000fd2000bf05300 */
[----:B------:R-:W-:Y:S05]  /*00f0*/  BRA.U !UP0, `(.L_x_1) ;  /* 0x0000000108107547 */ /* 0x000fea000b800000 */
[----:B------:R-:W1:Y:S02]  /*0100*/  LDC.64 R2, c[0x0][0x888] ;  /* 0x00022200ff027b82 */ /* 0x000e640000000a00 */
[----:B-1----:R1:W5:Y:S01]  /*0110*/  LDG.E R49, desc[UR46][R2.64] ;  /* 0x0000002e02317981 */ /* 0x002362000c1e1900 */
[----:B------:R-:W-:Y:S01]  /*0120*/  HFMA2 R88, -RZ, RZ, 0, 5.9604644775390625e-08 ;  /* 0x00000001ff587431 */ /* 0x000fe200000001ff */
[----:B------:R-:W-:Y:S05]  /*0130*/  BRA `(.L_x_0) ;  /* 0x00000000000c7947 */ /* 0x000fea0003800000 */
.L_x_1:
[----:B------:R-:W1:Y:S01]  /*0140*/  LDCU UR6, c[0x0][0x880] ;  /* 0x00011000ff0677ac */ /* 0x000e620008000800 */
[----:B------:R-:W-:Y:S01]  /*0150*/  HFMA2 R88, -RZ, RZ, 0, 5.9604644775390625e-08 ;  /* 0x00000001ff587431 */ /* 0x000fe200000001ff */
[----:B-1----:R-:W-:-:S07]  /*0160*/  MOV R49, UR6 ;  /* 0x0000000600317c02 */ /* 0x002fce0008000f00 */
.L_x_0:
[----:B------:R-:W2:Y:S02]  /*0170*/  LDCU.64 UR6, c[0x0][0x8b0] ;  /* 0x00011600ff0677ac */ /* 0x000ea40008000a00 */
[----:B--2---:R-:W-:-:S04]  /*0180*/  UISETP.NE.U32.AND UP0, UPT, UR6, URZ, UPT ;  /* 0x000000ff0600728c */ /* 0x004fc8000bf05070 */
[----:B------:R-:W-:-:S09]  /*0190*/  UISETP.NE.AND.EX UP0, UPT, UR7, URZ, UPT, UP0 ;  /* 0x000000ff0700728c */ /* 0x000fd2000bf05300 */
[----:B------:R-:W-:Y:S05]  /*01a0*/  BRA.U UP0, `(.L_x_2) ;  /* 0x0000000100247547 */ /* 0x000fea000b800000 */
[----:B------:R-:W2:Y:S02]  /*01b0*/  LDCU.64 UR6, c[0x0][0x8a8] ;  /* 0x00011500ff0677ac */ /* 0x000ea40008000a00 */
[----:B--2---:R-:W-:-:S04]  /*01c0*/  UISETP.NE.U32.AND UP0, UPT, UR6, URZ, UPT ;  /* 0x000000ff0600728c */ /* 0x004fc8000bf05070 */
[----:B------:R-:W-:-:S09]  /*01d0*/  UISETP.NE.AND.EX UP0, UPT, UR7, URZ, UPT, UP0 ;  /* 0x000000ff0700728c */ /* 0x000fd2000bf05300 */
[----:B------:R-:W-:Y:S05]  /*01e0*/  BRA.U !UP0, `(.L_x_3) ;  /* 0x00000001080c7547 */ /* 0x000fea000b800000 */
[----:B-1----:R-:W1:Y:S02]  /*01f0*/  LDC.64 R2, c[0x0][0x8a8] ;  /* 0x00022a00ff027b82 */ /* 0x002e640000000a00 */
[----:B-1----:R2:W5:Y:S01]  /*0200*/  LDG.E R47, desc[UR46][R2.64] ;  /* 0x0000002e022f7981 */ /* 0x002562000c1e1900 */
[----:B------:R-:W-:Y:S05]  /*0210*/  BRA `(.L_x_2) ;  /* 0x0000000000087947 */ /* 0x000fea0003800000 */
.L_x_3:
[----:B------:R-:W2:Y:S02]  /*0220*/  LDCU UR6, c[0x0][0x8a0] ;  /* 0x00011400ff0677ac */ /* 0x000ea40008000800 */
[----:B--2---:R-:W-:Y:S02]  /*0230*/  MOV R47, UR6 ;  /* 0x00000006002f7c02 */ /* 0x004fe40008000f00 */
.L_x_2:
[----:B------:R-:W-:Y:S01]  /*0240*/  IMAD.U32 R0, RZ, RZ, UR8 ;  /* 0x00000008ff007e24 */ /* 0x000fe2000f8e00ff */
[----:B------:R-:W-:Y:S04]  /*0250*/  BSSY.RECONVERGENT B0, `(.L_x_4) ;  /* 0x000000c000007945 */ /* 0x000fe80003800200 */
[C---:B------:R-:W-:Y:S02]  /*0260*/  ISETP.NE.OR P1, PT, R0.reuse, 0x1, !P5 ;  /* 0x000000010000780c */ /* 0x040fe40006f25670 */
[----:B------:R-:W-:-:S11]  /*0270*/  ISETP.NE.OR P0, PT, R0, 0x3, !P5 ;  /* 0x000000030000780c */ /* 0x000fd60006f05670 */
[----:B------:R-:W-:Y:S05]  /*0280*/  @P1 BRA `(.L_x_5) ;  /* 0x0000000000201947 */ /* 0x000fea0003800000 */
[----:B------:R-:W3:Y:S02]  /*0290*/  LDCU.64 UR6, c[0x0][0x348] ;  /* 0x00006900ff0677ac */ /* 0x000ee40008000a00 */
[----:B---3--:R-:W-:Y:S02]  /*02a0*/  UIADD3 UR10, UP1, UPT, UR6, 0x80, URZ ;  /* 0x00000080060a7890 */ /* 0x008fe4000ff3e0ff */
[----:B------:R-:W-:Y:S02]  /*02b0*/  UIADD3 UR6, UP0, UPT, UR6, 0x180, URZ ;  /* 0x0000018006067890 */ /* 0x000fe4000ff1e0ff */
[----:B------:R-:W-:Y:S02]  /*02c0*/  UIADD3.X UR11, UPT, UPT, URZ, UR7, URZ, UP1, !UPT ;  /* 0x00000007ff0b7290 */ /* 0x000fe40008ffe4ff */
[----:B------:R-:W-:-:S07]  /*02d0*/  UIADD3.X UR7, UPT, UPT, URZ, UR7, URZ, UP0, !UPT ;  /* 0x00000007ff077290 */ /* 0x000fce00087fe4ff */
[----:B------:R3:W-:Y:S02]  /*02e0*/  UTMACCTL.PF [UR10] ;  /* 0x000000000a0079b9 */ /* 0x0007e40008040000 */
[----:B------:R3:W-:Y:S02]  /*02f0*/  UTMACCTL.PF [UR6] ;  /* 0x00000000060079b9 */ /* 0x0007e40008040000 */
[----:B---3--:R-:W-:Y:S01]  /*0300*/  NOP ;  /* 0x0000000000007918 */ /* 0x008fe20000000000 */
.L_x_5:
[----:B------:R-:W-:Y:S05]  /*0310*/  BSYNC.RECONVERGENT B0 ;  /* 0x0000000000007941 */ /* 0x000fea0003800200 */
.L_x_4:
[----:B------:R-:W-:Y:S04]  /*0320*/  BSSY.RECONVERGENT B0, `(.L_x_6) ;  /* 0x000000a000007945 */ /* 0x000fe80003800200 */
        /* <DEDUP_REMOVED lines=9> */
.L_x_7:
[----:B------:R-:W-:Y:S05]  /*03c0*/  BSYNC.RECONVERGENT B0 ;  /* 0x0000000000007941 */ /* 0x000fea0003800200 */
.L_x_6:
[----:B------:R-:W3:Y:S01]  /*03d0*/  LDCU.64 UR6, c[0x0][0x888] ;  /* 0x00011100ff0677ac */ /* 0x000ee20008000a00 */
[----:B------:R-:W-:Y:S02]  /*03e0*/  UISETP.EQ.U32.AND UP1, UPT, UR4, URZ, UPT ;  /* 0x000000ff0400728c */ /* 0x000fe4000bf22070 */
[----:B------:R-:W-:Y:S02]  /*03f0*/  UPLOP3.LUT UP2, UPT, UPT, UPT, UPT, 0x80, 0x8 ;  /* 0x000000000008789c */ /* 0x000fe40003f4f070 */
[----:B---3--:R-:W-:-:S04]  /*0400*/  UISETP.NE.U32.AND UP0, UPT, UR6, URZ, UPT ;  /* 0x000000ff0600728c */ /* 0x008fc8000bf05070 */
[----:B------:R-:W-:-:S04]  /*0410*/  UISETP.NE.AND.EX UP0, UPT, UR7, URZ, UPT, UP0 ;  /* 0x000000ff0700728c */ /* 0x000fc8000bf05300 */
[----:B------:R-:W-:-:S04]  /*0420*/  UISETP.EQ.OR.EX UP3, UPT, UR5, URZ, !UP0, UP1 ;  /* 0x000000ff0500728c */ /* 0x000fc8000c762710 */
[----:B------:R-:W-:-:S05]  /*0430*/  UP2UR UR50, UPR, URZ, 0x8 ;  /* 0x00000008ff327883 */ /* 0x000fca0008000000 */
[----:B------:R-:W-:Y:S07]  /*0440*/  BRA.U !UP3, `(.L_x_8) ;  /* 0x000000010b207547 */ /* 0x000fee000b800000 */
[----:B------:R-:W-:Y:S01]  /*0450*/  UISETP.NE.U32.AND UP2, UPT, UR4, URZ, UPT ;  /* 0x000000ff0400728c */ /* 0x000fe2000bf45070 */
[----:B-----5:R-:W-:Y:S01]  /*0460*/  FSETP.NEU.AND P0, PT, R49, RZ, PT ;  /* 0x000000ff3100720b */ /* 0x020fe20003f0d000 */
[----:B------:R-:W-:Y:S02]  /*0470*/  USEL UR4, URZ, 0xffffffff, UP0 ;  /* 0xffffffffff047887 */ /* 0x000fe40008000000 */
[----:B------:R-:W-:-:S10]  /*0480*/  UISETP.NE.AND.EX UP2, UPT, UR5, URZ, UPT, UP2 ;  /* 0x000000ff0500728c */ /* 0x000fd4000bf45320 */
[----:B------:R-:W-:Y:S01]  /*0490*/  VOTEU.ANY UP1, P0 ;  /* 0x0000000000ff7886 */ /* 0x000fe20000020100 */
[----:B------:R-:W-:-:S04]  /*04a0*/  @!UP2 USEL UR4, URZ, 0xffffffff, UP1 ;  /* 0xffffffffff04a887 */ /* 0x000fc80008800000 */
[----:B------:R-:W-:-:S04]  /*04b0*/  ULOP3.LUT UR4, UR4, 0x1, URZ, 0xc0, !UPT ;  /* 0x0000000104047892 */ /* 0x000fc8000f8ec0ff */
[----:B------:R-:W-:-:S11]  /*04c0*/  UISETP.NE.U32.AND UP2, UPT, UR4, 0x1, UPT ;  /* 0x000000010400788c */ /* 0x000fd6000bf45070 */
.L_x_8:
[----:B-12---:R-:W1:Y:S01]  /*04d0*/  SHFL.IDX PT, R2, R93, RZ, 0x1f ;  /* 0x00001fff5d027589 */ /* 0x006e6200000e0000 */
[----:B------:R-:W-:-:S04]  /*04e0*/  UISETP.NE.AND UP1, UPT, UR8, 0x2, UPT ;  /* 0x000000020800788c */ /* 0x000fc8000bf25270 */
[----:B------:R-:W-:Y:S01]  /*04f0*/  USEL UR6, URZ, 0x1, UP1 ;  /* 0x00000001ff067887 */ /* 0x000fe20008800000 */
[----:B-1----:R-:W-:-:S13]  /*0500*/  ISETP.NE.AND P0, PT, R2, RZ, PT ;  /* 0x000000ff0200720c */ /* 0x002fda0003f05270 */
[----:B------:R-:W-:Y:S05]  /*0510*/  @P0 BRA `(.L_x_9) ;  /* 0x0000000000380947 */ /* 0x000fea0003800000 */
[----:B------:R-:W1:Y:S01]  /*0520*/  S2UR UR5, SR_CgaCtaId ;  /* 0x00000000000579c3 */ /* 0x000e620000008800 */
[----:B------:R-:W-:Y:S01]  /*0530*/  UMOV UR7, 0x400 ;  /* 0x0000040000077882 */ /* 0x000fe20000000000 */
[----:B------:R-:W-:Y:S01]  /*0540*/  UMOV UR4, 0x1 ;  /* 0x0000000100047882 */ /* 0x000fe20000000000 */
[----:B------:R-:W-:Y:S01]  /*0550*/  ELECT P0, URZ, PT ;  /* 0x0000000000ff782f */ /* 0x000fe20003800000 */
[----:B------:R-:W-:-:S04]  /*0560*/  UIADD3 UR10, UPT, UPT, -UR4, 0x100000, URZ ;  /* 0x00100000040a7890 */ /* 0x000fc8000fffe1ff */
[----:B------:R-:W-:Y:S02]  /*0570*/  USHF.L.U32 UR11, UR10, 0xb, URZ ;  /* 0x0000000b0a0b7899 */ /* 0x000fe400080006ff */
[----:B------:R-:W-:Y:S02]  /*0580*/  USHF.L.U32 UR10, UR10, 0x1, URZ ;  /* 0x000000010a0a7899 */ /* 0x000fe400080006ff */
[----:B-1----:R-:W-:Y:S01]  /*0590*/  ULEA UR5, UR5, UR7, 0x18 ;  /* 0x0000000705057291 */ /* 0x002fe2000f8ec0ff */
[----:B------:R-:W1:Y:S11]  /*05a0*/  FENCE.VIEW.ASYNC.S ;  /* 0x00000000000073c6 */ /* 0x000e760000000000 */
[----:B-1----:R1:W2:Y:S01]  /*05b0*/  SYNCS.EXCH.64 URZ, [UR5], UR10 ;  /* 0x0000000a05ff75b2 */ /* 0x0022a20008000100 */
[----:B------:R1:W3:Y:S01]  /*05c0*/  SYNCS.EXCH.64 URZ, [UR5+0x10], UR10 ;  /* 0x0000100a05ff75b2 */ /* 0x0002e20008000100 */
[----:B------:R1:W4:Y:S01]  /*05d0*/  SYNCS.EXCH.64 URZ, [UR5+0x8], UR10 ;  /* 0x0000080a05ff75b2 */ /* 0x0003220008000100 */
[----:B------:R1:W1:Y:S01]  /*05e0*/  SYNCS.EXCH.64 URZ, [UR5+0x18], UR10 ;  /* 0x0000180a05ff75b2 */ /* 0x0002620008000100 */
[----:B------:R-:W-:Y:S01]  /*05f0*/  NOP ;  /* 0x0000000000007918 */ /* 0x000fe20000000000 */
.L_x_9:
[----:B------:R-:W2:Y:S01]  /*0600*/  SHFL.IDX PT, R2, R93, RZ, 0x1f ;  /* 0x00001fff5d027589 */ /* 0x000ea200000e0000 */
[----:B------:R-:W-:Y:S01]  /*0610*/  NOP ;  /* 0x0000000000007918 */ /* 0x000fe20000000000 */
[----:B--2---:R-:W-:-:S13]  /*0620*/  ISETP.NE.AND P0, PT, R2, 0x1, PT ;  /* 0x000000010200780c */ /* 0x004fda0003f05270 */
[----:B------:R-:W-:Y:S05]  /*0630*/  @P0 BRA `(.L_x_10) ;  /* 0x0000000000580947 */ /* 0x000fea0003800000 */
[----:B------:R-:W2:Y:S01]  /*0640*/  S2UR UR7, SR_CgaCtaId ;  /* 0x00000000000779c3 */ /* 0x000ea20000008800 */
[----:B------:R-:W-:Y:S01]  /*0650*/  UMOV UR9, 0x400 ;  /* 0x0000040000097882 */ /* 0x000fe20000000000 */
[----:B-1----:R-:W-:Y:S01]  /*0660*/  UMOV UR5, 0x20 ;  /* 0x0000002000057882 */ /* 0x002fe20000000000 */
[----:B------:R-:W-:Y:S01]  /*0670*/  UMOV UR4, 0x80 ;  /* 0x0000008000047882 */ /* 0x000fe20000000000 */
[----:B------:R-:W-:-:S04]  /*0680*/  UIADD3 UR10, UPT, UPT, -UR5, 0x100000, URZ ;  /* 0x00100000050a7890 */ /* 0x000fc8000fffe1ff */
[----:B------:R-:W-:Y:S02]  /*0690*/  USHF.L.U32 UR11, UR10, 0xb, URZ ;  /* 0x0000000b0a0b7899 */ /* 0x000fe400080006ff */
[----:B------:R-:W-:Y:S02]  /*06a0*/  USHF.L.U32 UR10, UR10, 0x1, URZ ;  /* 0x000000010a0a7899 */ /* 0x000fe400080006ff */
[----:B------:R-:W-:-:S04]  /*06b0*/  UIADD3 UR4, UPT, UPT, -UR4, 0x100000, URZ ;  /* 0x0010000004047890 */ /* 0x000fc8000fffe1ff */
[----:B------:R-:W-:Y:S02]  /*06c0*/  USHF.L.U32 UR5, UR4, 0xb, URZ ;  /* 0x0000000b04057899 */ /* 0x000fe400080006ff */
[----:B------:R-:W-:Y:S01]  /*06d0*/  USHF.L.U32 UR4, UR4, 0x1, URZ ;  /* 0x0000000104047899 */ /* 0x000fe200080006ff */
[----:B------:R-:W-:Y:S01]  /*06e0*/  ELECT P0, URZ, PT ;  /* 0x0000000000ff782f */ /* 0x000fe20003800000 */
[----:B--2---:R-:W-:Y:S01]  /*06f0*/  ULEA UR7, UR7, UR9, 0x18 ;  /* 0x0000000907077291 */ /* 0x004fe2000f8ec0ff */
[----:B------:R-:W1:Y:S11]  /*0700*/  FENCE.VIEW.ASYNC.S ;  /* 0x00000000000073c6 */ /* 0x000e760000000000 */
[----:B-1----:R2:W1:Y:S01]  /*0710*/  SYNCS.EXCH.64 URZ, [UR7+0x20], UR10 ;  /* 0x0000200a07ff75b2 */ /* 0x0024620008000100 */
[----:B------:R2:W1:Y:S01]  /*0720*/  SYNCS.EXCH.64 URZ, [UR7+0x40], UR4 ;  /* 0x0000400407ff75b2 */ /* 0x0004620008000100 */
[----:B------:R2:W1:Y:S01]  /*0730*/  SYNCS.EXCH.64 URZ, [UR7+0x28], UR10 ;  /* 0x0000280a07ff75b2 */ /* 0x0004620008000100 */
[----:B------:R2:W1:Y:S01]  /*0740*/  SYNCS.EXCH.64 URZ, [UR7+0x48], UR4 ;  /* 0x0000480407ff75b2 */ /* 0x0004620008000100 */
[----:B------:R2:W1:Y:S01]  /*0750*/  SYNCS.EXCH.64 URZ, [UR7+0x30], UR10 ;  /* 0x0000300a07ff75b2 */ /* 0x0004620008000100 */
[----:B------:R2:W1:Y:S01]  /*0760*/  SYNCS.EXCH.64 URZ, [UR7+0x50], UR4 ;  /* 0x0000500407ff75b2 */ /* 0x0004620008000100 */
[----:B------:R2:W1:Y:S01]  /*0770*/  SYNCS.EXCH.64 URZ, [UR7+0x38], UR10 ;  /* 0x0000380a07ff75b2 */ /* 0x0004620008000100 */
[----:B------:R2:W1:Y:S02]  /*0780*/  SYNCS.EXCH.64 URZ, [UR7+0x58], UR4 ;  /* 0x0000580407ff75b2 */ /* 0x0004640008000100 */
[----:B--2---:R-:W-:Y:S01]  /*0790*/  NOP ;  /* 0x0000000000007918 */ /* 0x004fe20000000000 */
.L_x_10:
[----:B------:R-:W2:Y:S01]  /*07a0*/  SHFL.IDX PT, R2, R93, RZ, 0x1f ;  /* 0x00001fff5d027589 */ /* 0x000ea200000e0000 */
[----:B------:R-:W-:Y:S01]  /*07b0*/  NOP ;  /* 0x0000000000007918 */ /* 0x000fe20000000000 */
[----:B--2---:R-:W-:-:S13]  /*07c0*/  ISETP.NE.AND P0, PT, R2, 0x3, PT ;  /* 0x000000030200780c */ /* 0x004fda0003f05270 */
[----:B------:R-:W-:Y:S05]  /*07d0*/  @P0 BRA `(.L_x_11) ;  /* 0x0000000000300947 */ /* 0x000fea0003800000 */
[----:B-1----:R-:W1:Y:S01]  /*07e0*/  S2UR UR5, SR_CgaCtaId ;  /* 0x00000000000579c3 */ /* 0x002e620000008800 */
        /* <DEDUP_REMOVED lines=8> */
[----:B-1----:R2:W1:Y:S01]  /*0870*/  SYNCS.EXCH.64 URZ, [UR5+0x60], UR10 ;  /* 0x0000600a05ff75b2 */ /* 0x0024620008000100 */
[----:B------:R2:W1:Y:S02]  /*0880*/  SYNCS.EXCH.64 URZ, [UR5+0x68], UR10 ;  /* 0x0000680a05ff75b2 */ /* 0x0004640008000100 */
[----:B--2---:R-:W-:Y:S01]  /*0890*/  NOP ;  /* 0x0000000000007918 */ /* 0x004fe20000000000 */
.L_x_11:
[----:B------:R-:W2:Y:S01]  /*08a0*/  SHFL.IDX PT, R2, R93, RZ, 0x1f ;  /* 0x00001fff5d027589 */ /* 0x000ea200000e0000 */
[----:B------:R-:W-:Y:S01]  /*08b0*/  NOP ;  /* 0x0000000000007918 */ /* 0x000fe20000000000 */
[----:B--2---:R-:W-:-:S13]  /*08c0*/  ISETP.NE.AND P0, PT, R2, 0x4, PT ;  /* 0x000000040200780c */ /* 0x004fda0003f05270 */
[----:B------:R-:W-:Y:S05]  /*08d0*/  @P0 BRA `(.L_x_12) ;  /* 0x00000000004c0947 */ /* 0x000fea0003800000 */
[----:B-1----:R-:W1:Y:S01]  /*08e0*/  S2UR UR5, SR_CgaCtaId ;  /* 0x00000000000579c3 */ /* 0x002e620000008800 */
[----:B------:R-:W-:Y:S01]  /*08f0*/  UMOV UR9, 0x100 ;  /* 0x0000010000097882 */ /* 0x000fe20000000000 */
[----:B------:R-:W-:Y:S01]  /*0900*/  UMOV UR7, 0x400 ;  /* 0x0000040000077882 */ /* 0x000fe20000000000 */
[----:B------:R-:W-:Y:S01]  /*0910*/  USEL UR9, UR9, 0xe0, UP2 ;  /* 0x000000e009097887 */ /* 0x000fe20009000000 */
[----:B------:R-:W-:Y:S01]  /*0920*/  UMOV UR4, 0x1 ;  /* 0x0000000100047882 */ /* 0x000fe20000000000 */
[----:B------:R-:W-:Y:S01]  /*0930*/  ELECT P0, URZ, PT ;  /* 0x0000000000ff782f */ /* 0x000fe20003800000 */
[----:B------:R-:W-:-:S04]  /*0940*/  UIADD3 UR10, UPT, UPT, -UR4, 0x100000, URZ ;  /* 0x00100000040a7890 */ /* 0x000fc8000fffe1ff */
[----:B------:R-:W-:Y:S02]  /*0950*/  USHF.L.U32 UR11, UR10, 0xb, URZ ;  /* 0x0000000b0a0b7899 */ /* 0x000fe400080006ff */
[----:B------:R-:W-:Y:S02]  /*0960*/  USHF.L.U32 UR10, UR10, 0x1, URZ ;  /* 0x000000010a0a7899 */ /* 0x000fe400080006ff */
[----:B------:R-:W-:-:S04]  /*0970*/  UIADD3 UR12, UPT, UPT, -UR9, 0x100000, URZ ;  /* 0x00100000090c7890 */ /* 0x000fc8000fffe1ff */
[----:B------:R-:W-:Y:S02]  /*0980*/  USHF.L.U32 UR13, UR12, 0xb, URZ ;  /* 0x0000000b0c0d7899 */ /* 0x000fe400080006ff */
[----:B------:R-:W-:Y:S02]  /*0990*/  USHF.L.U32 UR12, UR12, 0x1, URZ ;  /* 0x000000010c0c7899 */ /* 0x000fe400080006ff */
[----:B-1----:R-:W-:Y:S01]  /*09a0*/  ULEA UR5, UR5, UR7, 0x18 ;  /* 0x0000000705057291 */ /* 0x002fe2000f8ec0ff */
[----:B------:R-:W1:Y:S11]  /*09b0*/  FENCE.VIEW.ASYNC.S ;  /* 0x00000000000073c6 */ /* 0x000e760000000000 */
[----:B-1----:R2:W1:Y:S01]  /*09c0*/  SYNCS.EXCH.64 URZ, [UR5+0x70], UR10 ;  /* 0x0000700a05ff75b2 */ /* 0x0024620008000100 */
[----:B------:R2:W1:Y:S01]  /*09d0*/  SYNCS.EXCH.64 URZ, [UR5+0x80], UR12 ;  /* 0x0000800c05ff75b2 */ /* 0x0004620008000100 */
[----:B------:R2:W1:Y:S01]  /*09e0*/  SYNCS.EXCH.64 URZ, [UR5+0x78], UR10 ;  /* 0x0000780a05ff75b2 */ /* 0x0004620008000100 */
[----:B------:R2:W1:Y:S02]  /*09f0*/  SYNCS.EXCH.64 URZ, [UR5+0x88], UR12 ;  /* 0x0000880c05ff75b2 */ /* 0x0004640008000100 */
[----:B--2---:R-:W-:Y:S01]  /*0a00*/  NOP ;  /* 0x0000000000007918 */ /* 0x004fe20000000000 */
.L_x_12:
        /* <DEDUP_REMOVED lines=26> */
.L_x_13:
        /* <DEDUP_REMOVED lines=18> */
.L_x_14:
[----:B-1----:R-:W1:Y:S01]  /*0cd0*/  S2UR UR5, SR_CTAID.X ;  /* 0x00000000000579c3 */ /* 0x002e620000002500 */
[----:B------:R-:W-:-:S05]  /*0ce0*/  CS2R.32 R87, SR_CgaSize ;  /* 0x0000000000577805 */ /* 0x000fca0000008a00 */
[----:B------:R-:W-:-:S05]  /*0cf0*/  IMAD R87, R87, -0xa0, RZ ;  /* 0xffffff6057577824 */ /* 0x000fca00078e02ff */
[----:B------:R-:W-:-:S14]  /*0d00*/  R2UR UR9, R87 ;  /* 0x00000000570972ca */ /* 0x000fdc00000e0000 */
[----:B------:R-:W2:Y:S01]  /*0d10*/  LDCU UR9, c[0x0][UR9+0x2b0] ;  /* 0x00005600090977ac */ /* 0x000ea20008000800 */
[----:B------:R-:W-:Y:S01]  /*0d20*/  NOP ;  /* 0x0000000000007918 */ /* 0x000fe20000000000 */
[----:B------:R-:W-:-:S05]  /*0d30*/  CS2R.32 R87, SR_CgaSize ;  /* 0x0000000000577805 */ /* 0x000fca0000008a00 */
[----:B------:R-:W-:-:S05]  /*0d40*/  IMAD R87, R87, -0xa0, RZ ;  /* 0xffffff6057577824 */ /* 0x000fca00078e02ff */
[----:B------:R-:W-:-:S14]  /*0d50*/  R2UR UR7, R87 ;  /* 0x00000000570772ca */ /* 0x000fdc00000e0000 */
[----:B------:R-:W3:Y:S01]  /*0d60*/  LDCU UR7, c[0x0][UR7+0x2b4] ;  /* 0x00005680070777ac */ /* 0x000ee20008000800 */
[----:B------:R-:W4:Y:S08]  /*0d70*/  S2UR UR4, SR_CTAID.Y ;  /* 0x00000000000479c3 */ /* 0x000f300000002600 */
[----:B------:R-:W3:Y:S01]  /*0d80*/  LDC R10, c[0x0][0xb24] ;  /* 0x0002c900ff0a7b82 */ /* 0x000ee20000000800 */
[----:B-1----:R-:W-:-:S02]  /*0d90*/  I2FP.F32.U32 R87, UR5 ;  /* 0x0000000500577c45 */ /* 0x002fc40008201000 */
[----:B------:R-:W-:-:S05]  /*0da0*/  CS2R.32 R3, SR_CgaSize ;  /* 0x0000000000037805 */ /* 0x000fca0000008a00 */
[----:B------:R-:W-:-:S06]  /*0db0*/  IMAD R3, R3, -0xa0, RZ ;  /* 0xffffff6003037824 */ /* 0x000fcc00078e02ff */
[----:B------:R-:W1:Y:S01]  /*0dc0*/  LDC R3, c[0x0][R3+0x2a0] ;  /* 0x0000a80003037b82 */ /* 0x000e620000000800 */
[----:B------:R-:W-:Y:S01]  /*0dd0*/  MOV R15, UR5 ;  /* 0x00000005000f7c02 */ /* 0x000fe20008000f00 */
[----:B--2---:R-:W-:Y:S01]  /*0de0*/  FMUL R87, R87, UR9 ;  /* 0x0000000957577c20 */ /* 0x004fe20008400000 */
[----:B----4-:R-:W-:Y:S02]  /*0df0*/  I2FP.F32.U32 R86, UR4 ;  /* 0x0000000400567c45 */ /* 0x010fe40008201000 */
[----:B------:R-:W-:-:S05]  /*0e00*/  CS2R.32 R2, SR_CgaSize ;  /* 0x0000000000027805 */ /* 0x000fca0000008a00 */
[----:B------:R-:W-:-:S06]  /*0e10*/  IMAD R2, R2, -0xa0, RZ ;  /* 0xffffff6002027824 */ /* 0x000fcc00078e02ff */
[----:B------:R-:W2:Y:S01]  /*0e20*/  LDC R2, c[0x0][R2+0x2a4] ;  /* 0x0000a90002027b82 */ /* 0x000ea20000000800 */
[----:B------:R-:W-:Y:S01]  /*0e30*/  MOV R14, UR4 ;  /* 0x00000004000e7c02 */ /* 0x000fe20008000f00 */
[----:B------:R-:W4:Y:S01]  /*0e40*/  F2I.U32.TRUNC.NTZ R87, R87 ;  /* 0x0000005700577305 */ /* 0x000f22000020f000 */
[----:B---3--:R-:W-:-:S05]  /*0e50*/  FMUL R86, R86, UR7 ;  /* 0x0000000756567c20 */ /* 0x008fca0008400000 */
[----:B------:R-:W-:Y:S01]  /*0e60*/  BAR.SYNC.DEFER_BLOCKING 0x0 ;  /* 0x0000000000007b1d */ /* 0x000fe20000010000 */
[----:B------:R-:W-:-:S05]  /*0e70*/  ISETP.GE.AND P0, PT, R10, 0x1, PT ;  /* 0x000000010a00780c */ /* 0x000fca0003f06270 */
[----:B------:R-:W3:Y:S02]  /*0e80*/  F2I.U32.TRUNC.NTZ R86, R86 ;  /* 0x0000005600567305 */ /* 0x000ee4000020f000 */
[----:B------:R-:W2:Y:S01]  /*0e90*/  S2UR UR36, SR_CTAID.Z ;  /* 0x00000000002479c3 */ /* 0x000ea20000002700 */
[----:B----4-:R-:W-:-:S05]  /*0ea0*/  IADD3 R87, PT, PT, -R87, RZ, RZ ;  /* 0x000000ff57577210 */ /* 0x010fca0007ffe1ff */
[----:B-1----:R-:W-:Y:S01]  /*0eb0*/  IMAD R87, R3, R87, UR5 ;  /* 0x0000000503577e24 */ /* 0x002fe2000f8e0257 */
[----:B---3--:R-:W-:-:S05]  /*0ec0*/  IADD3 R86, PT, PT, -R86, RZ, RZ ;  /* 0x000000ff56567210 */ /* 0x008fca0007ffe1ff */
[----:B--2---:R-:W-:Y:S01]  /*0ed0*/  IMAD R86, R2, R86, UR4 ;  /* 0x0000000402567e24 */ /* 0x004fe2000f8e0256 */
[----:B------:R-:W-:Y:S06]  /*0ee0*/  @!P0 BRA `(.L_x_15) ;  /* 0x0000000000b88947 */ /* 0x000fec0003800000 */
[----:B------:R-:W1:Y:S01]  /*0ef0*/  LDC.64 R4, c[0x0][0xb18] ;  /* 0x0002c600ff047b82 */ /* 0x000e620000000a00 */
[----:B------:R-:W-:-:S07]  /*0f00*/  ISETP.NE.AND P0, PT, R10, 0x1, PT ;  /* 0x000000010a00780c */ /* 0x000fce0003f05270 */
[----:B------:R-:W2:Y:S08]  /*0f10*/  LDC R9, c[0x0][0xb0c] ;  /* 0x0002c300ff097b82 */ /* 0x000eb00000000800 */
[----:B------:R-:W3:Y:S08]  /*0f20*/  LDC R12, c[0x0][0x370] ;  /* 0x0000dc00ff0c7b82 */ /* 0x000ef00000000800 */
[----:B------:R-:W4:Y:S01]  /*0f30*/  LDC R11, c[0x0][0x374] ;  /* 0x0000dd00ff0b7b82 */ /* 0x000f220000000800 */
[----:B-1----:R-:W-:-:S07]  /*0f40*/  ISETP.NE.AND P1, PT, R4, 0x1, PT ;  /* 0x000000010400780c */ /* 0x002fce0003f25270 */
[----:B------:R-:W3:Y:S01]  /*0f50*/  LDC.64 R6, c[0x0][0xb10] ;  /* 0x0002c400ff067b82 */ /* 0x000ee20000000a00 */
[----:B--2---:R-:W-:-:S07]  /*0f60*/  ISETP.NE.AND P2, PT, R9, 0x1, PT ;  /* 0x000000010900780c */ /* 0x004fce0003f45270 */
[----:B------:R-:W1:Y:S08]  /*0f70*/  LDC R8, c[0x0][0xb20] ;  /* 0x0002c800ff087b82 */ /* 0x000e700000000800 */
[----:B------:R-:W2:Y:S01]  /*0f80*/  LDC.64 R2, c[0x0][0xb28] ;  /* 0x0002ca00ff027b82 */ /* 0x000ea20000000a00 */
[----:B----4-:R-:W-:-:S04]  /*0f90*/  IMAD.HI.U32 R13, R11, R5, RZ ;  /* 0x000000050b0d7227 */ /* 0x010fc800078e00ff */
[----:B------:R-:W-:-:S04]  /*0fa0*/  IMAD.HI.U32 R5, R14, R5, RZ ;  /* 0x000000050e057227 */ /* 0x000fc800078e00ff */
[----:B---3--:R-:W-:-:S05]  /*0fb0*/  IMAD.HI.U32 R16, R12, R6, RZ ;  /* 0x000000060c107227 */ /* 0x008fca00078e00ff */
[-C--:B------:R-:W-:Y:S01]  /*0fc0*/  @P2 SHF.R.U32.HI R12, RZ, R7.reuse, R16 ;  /* 0x00000007ff0c2219 */ /* 0x080fe20000011610 */
[----:B------:R-:W-:Y:S01]  /*0fd0*/  IMAD.HI.U32 R16, R15, R6, RZ ;  /* 0x000000060f107227 */ /* 0x000fe200078e00ff */
[-C--:B-1----:R-:W-:Y:S02]  /*0fe0*/  @P1 SHF.R.U32.HI R11, RZ, R8.reuse, R13 ;  /* 0x00000008ff0b1219 */ /* 0x082fe4000001160d */
[----:B------:R-:W-:Y:S02]  /*0ff0*/  SHF.R.U32.HI R5, RZ, R8, R5 ;  /* 0x00000008ff057219 */ /* 0x000fe40000011605 */
[----:B------:R-:W-:Y:S02]  /*1000*/  SHF.R.U32.HI R16, RZ, R7, R16 ;  /* 0x00000007ff107219 */ /* 0x000fe40000011610 */
[----:B------:R-:W-:Y:S01]  /*1010*/  SEL R5, R14, R5, !P1 ;  /* 0x000000050e057207 */ /* 0x000fe20004800000 */
[----:B--2---:R-:W-:Y:S01]  /*1020*/  IMAD.HI.U32 R13, R11, R2, RZ ;  /* 0x000000020b0d7227 */ /* 0x004fe200078e00ff */
[----:B------:R-:W-:-:S03]  /*1030*/  SEL R16, R15, R16, !P2 ;  /* 0x000000100f107207 */ /* 0x000fc60005000000 */
[----:B------:R-:W-:Y:S01]  /*1040*/  IMAD.HI.U32 R6, R12, R2, RZ ;  /* 0x000000020c067227 */ /* 0x000fe200078e00ff */
[----:B------:R-:W-:-:S04]  /*1050*/  @P0 SHF.R.U32.HI R11, RZ, R3, R13 ;  /* 0x00000003ff0b0219 */ /* 0x000fc8000001160d */
[----:B------:R-:W-:Y:S01]  /*1060*/  @P0 SHF.R.U32.HI R12, RZ, R3, R6 ;  /* 0x00000003ff0c0219 */ /* 0x000fe20000011606 */
[----:B------:R-:W-:-:S04]  /*1070*/  IMAD R11, R11, R10, RZ ;  /* 0x0000000a0b0b7224 */ /* 0x000fc800078e02ff */
[----:B------:R-:W-:Y:S01]  /*1080*/  IMAD R6, R12, R10, RZ ;  /* 0x0000000a0c067224 */ /* 0x000fe200078e02ff */
[----:B------:R-:W-:-:S04]  /*1090*/  ISETP.GE.AND P1, PT, R5, R11, PT ;  /* 0x0000000b0500720c */ /* 0x000fc80003f26270 */
[----:B------:R-:W-:Y:S01]  /*10a0*/  ISETP.GE.OR P1, PT, R16, R6, P1 ;  /* 0x000000061000720c */ /* 0x000fe20000f26670 */
[----:B------:R-:W-:-:S05]  /*10b0*/  IMAD.HI.U32 R6, R5, R2, RZ ;  /* 0x0000000205067227 */ /* 0x000fca00078e00ff */
[----:B------:R-:W-:-:S04]  /*10c0*/  SHF.R.U32.HI R6, RZ, R3, R6 ;  /* 0x00000003ff067219 */ /* 0x000fc80000011606 */
[----:B------:R-:W-:-:S03]  /*10d0*/  SEL R6, R5, R6, !P0 ;  /* 0x0000000605067207 */ /* 0x000fc60004000000 */
[----:B------:R-:W-:Y:S01]  /*10e0*/  @!P1 IMAD.HI.U32 R7, R16, R2, RZ ;  /* 0x0000000210079227 */ /* 0x000fe200078e00ff */
[----:B------:R-:W-:-:S04]  /*10f0*/  IADD3 R2, PT, PT, -R6, RZ, RZ ;  /* 0x000000ff06027210 */ /* 0x000fc80007ffe1ff */
[----:B------:R-:W-:Y:S01]  /*1100*/  @!P1 SHF.R.U32.HI R3, RZ, R3, R7 ;  /* 0x00000003ff039219 */ /* 0x000fe20000011607 */
[----:B------:R-:W-:Y:S01]  /*1110*/  IMAD R2, R10, R2, R5 ;  /* 0x000000020a027224 */ /* 0x000fe200078e0205 */
[----:B------:R-:W-:Y:S02]  /*1120*/  IADD3 R7, PT, PT, -R5, RZ, RZ ;  /* 0x000000ff05077210 */ /* 0x000fe40007ffe1ff */
[----:B------:R-:W-:-:S03]  /*1130*/  @!P1 SEL R3, R16, R3, !P0 ;  /* 0x0000000310039207 */ /* 0x000fc60004000000 */
[----:B------:R-:W-:Y:S02]  /*1140*/  IMAD R7, R4, R7, R14 ;  /* 0x0000000704077224 */ /* 0x000fe400078e020e */
[--C-:B------:R-:W-:Y:S02]  /*1150*/  @!P1 IMAD.IADD R6, R6, 0x1, -R3.reuse ;  /* 0x0000000106069824 */ /* 0x100fe400078e0a03 */
[----:B------:R-:W-:Y:S01]  /*1160*/  @!P1 IMAD R3, R2, R12, R3 ;  /* 0x0000000c02039224 */ /* 0x000fe200078e0203 */
[----:B------:R-:W-:Y:S01]  /*1170*/  IADD3 R2, PT, PT, -R16, RZ, RZ ;  /* 0x000000ff10027210 */ /* 0x000fe20007ffe1ff */
[----:B------:R-:W-:Y:S02]  /*1180*/  @!P1 IMAD R5, R6, R10, R16 ;  /* 0x0000000a06059224 */ /* 0x000fe400078e0210 */
[----:B------:R-:W-:Y:S02]  /*1190*/  @!P1 IMAD.MOV.U32 R16, RZ, RZ, R3 ;  /* 0x000000ffff109224 */ /* 0x000fe400078e0003 */
[----:B------:R-:W-:-:S02]  /*11a0*/  IMAD R2, R9, R2, R15 ;  /* 0x0000000209027224 */ /* 0x000fc400078e020f */
[----:B------:R-:W-:Y:S02]  /*11b0*/  IMAD R14, R5, R4, R7 ;  /* 0x00000004050e7224 */ /* 0x000fe400078e0207 */
[----:B------:R-:W-:Y:S02]  /*11c0*/  IMAD R15, R16, R9, R2 ;  /* 0x00000009100f7224 */ /* 0x000fe400078e0202 */
.L_x_15:
[----:B------:R-:W1:Y:S01]  /*11d0*/  LDCU UR4, c[0x0][0xb30] ;  /* 0x00016600ff0477ac */ /* 0x000e620008000800 */
[----:B------:R-:W2:Y:S08]  /*11e0*/  S2UR UR37, SR_CgaCtaId ;  /* 0x00000000002579c3 */ /* 0x000eb00000008800 */
[----:B------:R-:W3:Y:S01]  /*11f0*/  LDC R40, c[0x0][0xb24] ;  /* 0x0002c900ff287b82 */ /* 0x000ee20000000800 */
[----:B-1----:R-:W-:-:S09]  /*1200*/  UISETP.NE.AND UP1, UPT, UR4, 0x1, UPT ;  /* 0x000000010400788c */ /* 0x002fd2000bf25270 */
[----:B--2---:R-:W-:Y:S05]  /*1210*/  BRA.U UP1, `(.L_x_16) ;  /* 0x0000000101407547 */ /* 0x004fea000b800000 */
[----:B------:R-:W1:Y:S08]  /*1220*/  LDC.64 R4, c[0x0][0xb10] ;  /* 0x0002c400ff047b82 */ /* 0x000e700000000a00 */
[----:B------:R-:W2:Y:S08]  /*1230*/  LDC.64 R2, c[0x0][0xb18] ;  /* 0x0002c600ff027b82 */ /* 0x000eb00000000a00 */
[----:B------:R-:W4:Y:S08]  /*1240*/  LDC R6, c[0x0][0xb20] ;  /* 0x0002c800ff067b82 */ /* 0x000f300000000800 */
[----:B------:R-:W3:Y:S01]  /*1250*/  LDC R7, c[0x0][0xb0c] ;  /* 0x0002c300ff077b82 */ /* 0x000ee20000000800 */
[----:B-1----:R-:W-:-:S05]  /*1260*/  IMAD.HI.U32 R4, R15, R4, RZ ;  /* 0x000000040f047227 */ /* 0x002fca00078e00ff */
[----:B------:R-:W-:Y:S01]  /*1270*/  SHF.R.U32.HI R4, RZ, R5, R4 ;  /* 0x00000005ff047219 */ /* 0x000fe20000011604 */
[----:B--2---:R-:W-:Y:S01]  /*1280*/  IMAD.HI.U32 R3, R14, R3, RZ ;  /* 0x000000030e037227 */ /* 0x004fe200078e00ff */
[----:B------:R-:W-:-:S04]  /*1290*/  ISETP.NE.AND P0, PT, R2, 0x1, PT ;  /* 0x000000010200780c */ /* 0x000fc80003f05270 */
[----:B----4-:R-:W-:-:S04]  /*12a0*/  SHF.R.U32.HI R3, RZ, R6, R3 ;  /* 0x00000006ff037219 */ /* 0x010fc80000011603 */
[----:B------:R-:W-:Y:S02]  /*12b0*/  SEL R3, R14, R3, !P0 ;  /* 0x000000030e037207 */ /* 0x000fe40004000000 */
[----:B---3--:R-:W-:-:S04]  /*12c0*/  ISETP.NE.AND P1, PT, R7, 0x1, PT ;  /* 0x000000010700780c */ /* 0x008fc80003f25270 */
[----:B------:R-:W-:-:S05]  /*12d0*/  SEL R4, R15, R4, !P1 ;  /* 0x000000040f047207 */ /* 0x000fca0004800000 */
[----:B------:R-:W-:Y:S02]  /*12e0*/  IMAD.IADD R5, R3, 0x1, -R4 ;  /* 0x0000000103057824 */ /* 0x000fe400078e0a04 */
[----:B------:R-:W-:Y:S02]  /*12f0*/  IMAD.IADD R3, R4, 0x1, -R3 ;  /* 0x0000000104037824 */ /* 0x000fe400078e0a03 */
[----:B------:R-:W-:Y:S02]  /*1300*/  IMAD R15, R5, R7, R15 ;  /* 0x00000007050f7224 */ /* 0x000fe400078e020f */
[----:B------:R-:W-:-:S07]  /*1310*/  IMAD R14, R3, R2, R14 ;  /* 0x00000002030e7224 */ /* 0x000fce00078e020e */
.L_x_16:
[----:B------:R-:W-:Y:S01]  /*1320*/  BAR.SYNC.DEFER_BLOCKING 0x0 ;  /* 0x0000000000007b1d */ /* 0x000fe20000010000 */
[----:B------:R-:W-:Y:S01]  /*1330*/  UISETP.NE.AND UP1, UPT, UR8, 0x2, UPT ;  /* 0x000000020800788c */ /* 0x000fe2000bf25270 */
[----:B------:R-:W-:Y:S02]  /*1340*/  ISETP.NE.OR P5, PT, R0, 0x2, !P5 ;  /* 0x000000020000780c */ /* 0x000fe40006fa5670 */
[----:B------:R-:W-:-:S06]  /*1350*/  LOP3.LUT R2, R101, 0x1f, RZ, 0xc0, !PT ;  /* 0x0000001f65027812 */ /* 0x000fcc00078ec0ff */
[----:B------:R-:W-:Y:S05]  /*1360*/  BRA.U UP1, `(.L_x_17) ;  /* 0x00000011016c7547 */ /* 0x000fea000b800000 */
[----:B------:R-:W1:Y:S01]  /*1370*/  LDCU UR13, c[0x0][0x38c] ;  /* 0x00007180ff0d77ac */ /* 0x000e620008000800 */
[----:B------:R-:W2:Y:S01]  /*1380*/  LDC R8, c[0x0][0x370] ;  /* 0x0000dc00ff087b82 */ /* 0x000ea20000000800 */
[----:B------:R-:W-:Y:S01]  /*1390*/  PLOP3.LUT P1, PT, PT, PT, UP2, 0x80, 0x8 ;  /* 0x000000000008781c */ /* 0x000fe20003f2f028 */
[----:B------:R-:W-:Y:S01]  /*13a0*/  IMAD.MOV.U32 R17, RZ, RZ, 0x1 ;  /* 0x00000001ff117424 */ /* 0x000fe200078e00ff */
[----:B------:R-:W-:Y:S01]  /*13b0*/  ISETP.EQ.OR P4, PT, R2, RZ, P5 ;  /* 0x000000ff0200720c */ /* 0x000fe20002f82670 */
[----:B------:R-:W-:Y:S01]  /*13c0*/  IMAD.MOV.U32 R16, RZ, RZ, RZ ;  /* 0x000000ffff107224 */ /* 0x000fe200078e00ff */
[----:B------:R-:W-:Y:S02]  /*13d0*/  PLOP3.LUT P1, PT, P1, PT, PT, 0x8, 0x80 ;  /* 0x000000000080781c */ /* 0x000fe40000f2e170 */
[----:B------:R-:W-:Y:S01]  /*13e0*/  CS2R R12, SRZ ;  /* 0x00000000000c7805 */ /* 0x000fe2000001ff00 */
[----:B------:R-:W-:Y:S01]  /*13f0*/  IMAD.MOV.U32 R11, RZ, RZ, 0x1 ;  /* 0x00000001ff0b7424 */ /* 0x000fe200078e00ff */
[----:B------:R-:W4:Y:S01]  /*1400*/  LDC R0, c[0x0][0x374] ;  /* 0x0000dd00ff007b82 */ /* 0x000f220000000800 */
[----:B------:R-:W2:Y:S01]  /*1410*/  LDCU.64 UR22, c[0x0][0x348] ;  /* 0x00006900ff1677ac */ /* 0x000ea20008000a00 */
[----:B------:R-:W-:Y:S01]  /*1420*/  UMOV UR6, URZ ;  /* 0x000000ff00067c82 */ /* 0x000fe20008000000 */
[----:B-1----:R-:W-:-:S04]  /*1430*/  UIADD3 UR5, UPT, UPT, UR13, 0x7f, URZ ;  /* 0x0000007f0d057890 */ /* 0x002fc8000fffe0ff */
[----:B------:R-:W-:-:S04]  /*1440*/  USHF.R.S32.HI UR4, URZ, 0x1f, UR5 ;  /* 0x0000001fff047899 */ /* 0x000fc80008011405 */
[----:B------:R-:W-:-:S04]  /*1450*/  ULEA.HI UR4, UR4, UR5, URZ, 0x7 ;  /* 0x0000000504047291 */ /* 0x000fc8000f8f38ff */
[----:B------:R-:W-:Y:S02]  /*1460*/  USHF.R.S32.HI UR15, URZ, 0x7, UR4 ;  /* 0x00000007ff0f7899 */ /* 0x000fe40008011404 */
[----:B------:R-:W-:Y:S02]  /*1470*/  UIADD3 UR4, UPT, UPT, UR13, -0x1, URZ ;  /* 0xffffffff0d047890 */ /* 0x000fe4000fffe0ff */
[----:B------:R-:W-:Y:S02]  /*1480*/  UISETP.LT.U32.AND UP0, UPT, UR15, 0x2, UPT ;  /* 0x000000020f00788c */ /* 0x000fe4000bf01070 */
[----:B------:R-:W-:Y:S02]  /*1490*/  UISETP.GE.U32.AND UP1, UPT, UR4, -0xff, UPT ;  /* 0xffffff010400788c */ /* 0x000fe4000bf26070 */
[----:B------:R-:W-:Y:S02]  /*14a0*/  USEL UR14, UR15, 0x2, UP0 ;  /* 0x000000020f0e7887 */ /* 0x000fe40008000000 */
[----:B------:R-:W-:-:S02]  /*14b0*/  UIADD3 UR13, UPT, UPT, UR13, 0xfe, URZ ;  /* 0x000000fe0d0d7890 */ /* 0x000fc4000fffe0ff */
[----:B------:R-:W-:Y:S02]  /*14c0*/  UIADD3 UR5, UPT, UPT, UR14, -0x1, URZ ;  /* 0xffffffff0e057890 */ /* 0x000fe4000fffe0ff */
[----:B------:R-:W-:-:S03]  /*14d0*/  UIADD3 UR7, UPT, UPT, UR15, -UR14, URZ ;  /* 0x8000000e0f077290 */ /* 0x000fc6000fffe0ff */
[----:B------:R-:W-:-:S04]  /*14e0*/  @UP1 UIADD3 UR5, UPT, UPT, UR14, URZ, URZ ;  /* 0x000000ff0e051290 */ /* 0x000fc8000fffe0ff */
[----:B--2---:R-:W-:-:S12]  /*14f0*/  UIADD3 UR5, UPT, UPT, UR5, 0x1, URZ ;  /* 0x0000000105057890 */ /* 0x004fd8000fffe0ff */
.L_x_35:
[----:B------:R-:W-:Y:S01]  /*1500*/  UISETP.NE.AND UP0, UPT, UR37, URZ, UPT ;  /* 0x000000ff2500728c */ /* 0x000fe2000bf05270 */
[----:B------:R-:W1:Y:S08]  /*1510*/  S2UR UR37, SR_CgaCtaId ;  /* 0x00000000002579c3 */ /* 0x000e700000008800 */
[----:B------:R-:W-:Y:S05]  /*1520*/  BRA.U UP0, `(.L_x_18) ;  /* 0x0000000100347547 */ /* 0x000fea000b800000 */
[----:B------:R-:W2:Y:S01]  /*1530*/  S2R R2, SR_CgaCtaId ;  /* 0x0000000000027919 */ /* 0x000ea20000008800 */
[----:B------:R-:W-:-:S04]  /*1540*/  MOV R3, 0x400 ;  /* 0x0000040000037802 */ /* 0x000fc80000000f00 */
[----:B--2---:R-:W-:Y:S02]  /*1550*/  LEA R2, R2, R3, 0x18 ;  /* 0x0000000302027211 */ /* 0x004fe400078ec0ff */
[----:B------:R-:W-:-:S03]  /*1560*/  SHF.L.U32 R3, R11, 0x1f, RZ ;  /* 0x0000001f0b037819 */ /* 0x000fc600000006ff */
[----:B------:R-:W-:-:S04]  /*1570*/  IMAD R2, R12, 0x8, R2 ;  /* 0x000000080c027824 */ /* 0x000fc800078e0202 */
[----:B------:R-:W2:Y:S02]  /*1580*/  SYNCS.PHASECHK.TRANS64.TRYWAIT P0, [R2+URZ+0xe0], R3 ;  /* 0x0000e003020075a7 */ /* 0x000ea400080011ff */
[----:B--2---:R-:W-:Y:S05]  /*1590*/  @!P0 BRA `(.L_x_19) ;  /* 0x0000007800a08947 */ /* 0x004fea0003800000 */
.L_x_129:
[----:B------:R-:W-:Y:S01]  /*15a0*/  VIADD R12, R12, 0x1 ;  /* 0x000000010c0c7836 */ /* 0x000fe20000000000 */
[----:B------:R2:W-:Y:S04]  /*15b0*/  SYNCS.ARRIVE.TRANS64.A1T0 RZ, [R2+URZ+0xd0], RZ ;  /* 0x0000d0ff02ff79a7 */ /* 0x0005e800081000ff */
[----:B------:R-:W-:-:S04]  /*15c0*/  ISETP.NE.AND P0, PT, R12, 0x2, PT ;  /* 0x000000020c00780c */ /* 0x000fc80003f05270 */
[----:B------:R-:W-:Y:S02]  /*15d0*/  SEL R12, R12, RZ, P0 ;  /* 0x000000ff0c0c7207 */ /* 0x000fe40000000000 */
[----:B--2---:R-:W-:-:S04]  /*15e0*/  SEL R2, RZ, 0x1, P0 ;  /* 0x00000001ff027807 */ /* 0x004fc80000000000 */
[----:B------:R-:W-:-:S07]  /*15f0*/  LOP3.LUT R11, R11, R2, RZ, 0x3c, !PT ;  /* 0x000000020b0b7212 */ /* 0x000fce00078e3cff */
.L_x_18:
[----:B------:R-:W-:Y:S01]  /*1600*/  UMOV UR4, 0x400 ;  /* 0x0000040000047882 */ /* 0x000fe20000000000 */
[----:B------:R-:W-:Y:S01]  /*1610*/  SHF.L.U32 R2, R17, 0x1f, RZ ;  /* 0x0000001f11027819 */ /* 0x000fe200000006ff */
[----:B-1----:R-:W-:Y:S01]  /*1620*/  ULEA UR4, UR37, UR4, 0x18 ;  /* 0x0000000425047291 */ /* 0x002fe2000f8ec0ff */
[----:B------:R-:W-:Y:S01]  /*1630*/  R2UR UR35, R15 ;  /* 0x000000000f2372ca */ /* 0x000fe200000e0000 */
[----:B------:R-:W-:Y:S01]  /*1640*/  UISETP.GE.U32.AND UP0, UPT, UR13, 0xff, UPT ;  /* 0x000000ff0d00788c */ /* 0x000fe2000bf06070 */
[----:B------:R-:W-:Y:S01]  /*1650*/  R2UR UR19, R14 ;  /* 0x000000000e1372ca */ /* 0x000fe200000e0000 */
[----:B------:R-:W-:Y:S01]  /*1660*/  ULEA UR8, UR6, UR4, 0x3 ;  /* 0x0000000406087291 */ /* 0x000fe2000f8e18ff */
[----:B------:R-:W-:-:S08]  /*1670*/  UMOV UR29, URZ ;  /* 0x000000ff001d7c82 */ /* 0x000fd00008000000 */
[----:B------:R1:W2:Y:S01]  /*1680*/  SYNCS.PHASECHK.TRANS64.TRYWAIT P0, [UR8+0x10], R2 ;  /* 0x00001002ff0075a7 */ /* 0x0002a20008001108 */
[----:B------:R-:W-:Y:S02]  /*1690*/  USHF.L.U32 UR35, UR35, 0x6, URZ ;  /* 0x0000000623237899 */ /* 0x000fe400080006ff */
[----:B------:R-:W-:Y:S01]  /*16a0*/  USHF.L.U32 UR19, UR19, 0x8, URZ ;  /* 0x0000000813137899 */ /* 0x000fe200080006ff */
[----:B------:R-:W-:Y:S11]  /*16b0*/  BRA.U !UP0, `(.L_x_20) ;  /* 0x0000000108d87547 */ /* 0x000ff6000b800000 */
[----:B------:R-:W-:Y:S01]  /*16c0*/  UMOV UR21, URZ ;  /* 0x000000ff00157c82 */ /* 0x000fe20008000000 */
[----:B------:R-:W-:-:S05]  /*16d0*/  UMOV UR42, UR6 ;  /* 0x00000006002a7c82 */ /* 0x000fca0008000000 */
.L_x_25:
[----:B-1----:R-:W-:Y:S01]  /*16e0*/  ULEA UR33, UR42, UR4, 0x3 ;  /* 0x000000042a217291 */ /* 0x002fe2000f8e18ff */
[----:B--2---:R-:W-:Y:S01]  /*16f0*/  @!P5 MOV R3, 0x14000 ;  /* 0x000140000003d802 */ /* 0x004fe20000000f00 */
[----:B--2---:R-:W-:Y:S10]  /*1700*/  @P0 BRA `(.L_x_21) ;  /* 0x00000000000c0947 */ /* 0x004ff40003800000 */
[----:B------:R-:W-:-:S04]  /*1710*/  SHF.L.U32 R4, R17, 0x1f, RZ ;  /* 0x0000001f11047819 */ /* 0x000fc800000006ff */
[----:B------:R-:W2:Y:S02]  /*1720*/  SYNCS.PHASECHK.TRANS64.TRYWAIT P0, [UR33+0x10], R4 ;  /* 0x00001004ff0075a7 */ /* 0x000ea40008001121 */
[----:B--2---:R-:W-:Y:S05]  /*1730*/  @!P0 BRA `(.L_x_22) ;  /* 0x00000078004c8947 */ /* 0x004fea0003800000 */
.L_x_21:
[----:B------:R2:W-:Y:S01]  /*1740*/  @!P5 SYNCS.ARRIVE.TRANS64 RZ, [UR33], R3 ;  /* 0x00000003ffffd9a7 */ /* 0x0005e20008000021 */
[----:B------:R-:W-:Y:S04]  /*1750*/  BSSY.RECONVERGENT B0, `(.L_x_23) ;  /* 0x0000003000007945 */ /* 0x000fe80003800200 */
[----:B------:R-:W-:Y:S05]  /*1760*/  @P4 BRA `(.L_x_24) ;  /* 0x0000000000044947 */ /* 0x000fea0003800000 */
[----:B------:R-:W-:Y:S05]  /*1770*/  BPT.TRAP 0x1 ;  /* 0x000000040000795c */ /* 0x000fea0000300000 */
.L_x_24:
[----:B------:R-:W-:Y:S05]  /*1780*/  BSYNC.RECONVERGENT B0 ;  /* 0x0000000000007941 */ /* 0x000fea0003800200 */
.L_x_23:
[----:B------:R-:W-:Y:S02]  /*1790*/  UIADD3 UR6, UPT, UPT, UR42, 0x1, URZ ;  /* 0x000000012a067890 */ /* 0x000fe4000fffe0ff */
[----:B------:R-:W-:Y:S02]  /*17a0*/  ULEA UR24, UR42, UR4, 0xe ;  /* 0x000000042a187291 */ /* 0x000fe4000f8e70ff */
[----:B------:R-:W-:Y:S02]  /*17b0*/  UISETP.NE.AND UP0, UPT, UR6, 0x2, UPT ;  /* 0x000000020600788c */ /* 0x000fe4000bf05270 */
[----:B------:R-:W-:Y:S02]  /*17c0*/  UIADD3 UR40, UP1, UPT, UR22, 0x80, URZ ;  /* 0x0000008016287890 */ /* 0x000fe4000ff3e0ff */
[----:B------:R-:W-:Y:S02]  /*17d0*/  USEL UR9, URZ, 0x1, UP0 ;  /* 0x00000001ff097887 */ /* 0x000fe40008000000 */
[----:B------:R-:W-:-:S02]  /*17e0*/  USEL UR6, UR6, URZ, UP0 ;  /* 0x000000ff06067287 */ /* 0x000fc40008000000 */
[----:B------:R-:W-:Y:S02]  /*17f0*/  USHF.L.U32 UR34, UR21, 0x7, URZ ;  /* 0x0000000715227899 */ /* 0x000fe400080006ff */
[----:B------:R-:W-:Y:S01]  /*1800*/  ULEA UR8, UR6, UR4, 0x3 ;  /* 0x0000000406087291 */ /* 0x000fe2000f8e18ff */
[----:B------:R-:W-:Y:S01]  /*1810*/  LOP3.LUT R17, R17, UR9, RZ, 0x3c, !PT ;  /* 0x0000000911117c12 */ /* 0x000fe2000f8e3cff */
[----:B------:R-:W-:Y:S02]  /*1820*/  UIADD3 UR38, UP0, UPT, UR22, 0x180, URZ ;  /* 0x0000018016267890 */ /* 0x000fe4000ff1e0ff */
[----:B------:R-:W-:Y:S01]  /*1830*/  UIADD3.X UR41, UPT, UPT, URZ, UR23, URZ, UP1, !UPT ;  /* 0x00000017ff297290 */ /* 0x000fe20008ffe4ff */
[----:B-1----:R-:W-:Y:S01]  /*1840*/  SHF.L.U32 R2, R17, 0x1f, RZ ;  /* 0x0000001f11027819 */ /* 0x002fe200000006ff */
[----:B------:R-:W-:Y:S02]  /*1850*/  UIADD3 UR32, UPT, UPT, UR24, 0x8800, URZ ;  /* 0x0000880018207890 */ /* 0x000fe4000fffe0ff */
[----:B------:R-:W-:Y:S01]  /*1860*/  UIADD3 UR26, UPT, UPT, UR34, 0x40, URZ ;  /* 0x00000040221a7890 */ /* 0x000fe2000fffe0ff */
[----:B------:R1:W1:Y:S01]  /*1870*/  SYNCS.PHASECHK.TRANS64.TRYWAIT P0, [UR8+0x10], R2 ;  /* 0x00001002ff0075a7 */ /* 0x0002620008001108 */
[----:B------:R-:W-:-:S02]  /*1880*/  ULEA UR8, UR42, UR4, 0x10 ;  /* 0x000000042a087291 */ /* 0x000fc4000f8e80ff */
[----:B------:R-:W-:Y:S02]  /*1890*/  UIADD3 UR24, UPT, UPT, UR24, 0xa800, URZ ;  /* 0x0000a80018187890 */ /* 0x000fe4000fffe0ff */
[----:B------:R-:W-:Y:S02]  /*18a0*/  UIADD3.X UR39, UPT, UPT, URZ, UR23, URZ, UP0, !UPT ;  /* 0x00000017ff277290 */ /* 0x000fe400087fe4ff */
[----:B------:R-:W-:Y:S02]  /*18b0*/  UIADD3 UR16, UPT, UPT, UR8, 0x10800, URZ ;  /* 0x0001080008107890 */ /* 0x000fe4000fffe0ff */
[----:B------:R-:W-:Y:S01]  /*18c0*/  UIADD3 UR8, UPT, UPT, UR8, 0x18800, URZ ;  /* 0x0001880008087890 */ /* 0x000fe2000fffe0ff */
[----:B------:R-:W-:Y:S01]  /*18d0*/  UMOV UR30, 0x0 ;  /* 0x00000000001e7882 */ /* 0x000fe20000000000 */
[----:B------:R-:W-:Y:S01]  /*18e0*/  UMOV UR31, 0x10000000 ;  /* 0x10000000001f7882 */ /* 0x000fe20000000000 */
[----:B------:R-:W-:Y:S01]  /*18f0*/  UMOV UR25, UR33 ;  /* 0x0000002100197c82 */ /* 0x000fe20008000000 */
[----:B------:R-:W-:Y:S01]  /*1900*/  UMOV UR27, UR35 ;  /* 0x00000023001b7c82 */ /* 0x000fe20008000000 */
[----:B------:R-:W-:Y:S01]  /*1910*/  UMOV UR28, UR36 ;  /* 0x00000024001c7c82 */ /* 0x000fe20008000000 */
[----:B------:R-:W-:Y:S01]  /*1920*/  UMOV UR17, UR33 ;  /* 0x0000002100117c82 */ /* 0x000fe20008000000 */
[----:B------:R-:W-:Y:S01]  /*1930*/  UMOV UR20, UR36 ;  /* 0x0000002400147c82 */ /* 0x000fe20008000000 */
[----:B------:R-:W-:Y:S01]  /*1940*/  UMOV UR18, UR34 ;  /* 0x0000002200127c82 */ /* 0x000fe20008000000 */
[----:B------:R1:W-:Y:S01]  /*1950*/  UTMALDG.3D [UR32], [UR40], desc[UR30] ;  /* 0x00001e20280075b4 */ /* 0x0003e20008011000 */
[----:B------:R-:W-:Y:S01]  /*1960*/  UMOV UR11, UR19 ;  /* 0x00000013000b7c82 */ /* 0x000fe20008000000 */
[----:B------:R-:W-:Y:S01]  /*1970*/  UMOV UR12, UR36 ;  /* 0x00000024000c7c82 */ /* 0x000fe20008000000 */
[----:B------:R-:W-:Y:S01]  /*1980*/  UMOV UR9, UR33 ;  /* 0x0000002100097c82 */ /* 0x000fe20008000000 */
[----:B------:R-:W-:Y:S01]  /*1990*/  UMOV UR10, UR26 ;  /* 0x0000001a000a7c82 */ /* 0x000fe20008000000 */
[----:B------:R-:W-:Y:S01]  /*19a0*/  UIADD3 UR21, UPT, UPT, UR21, 0x1, URZ ;  /* 0x0000000115157890 */ /* 0x000fe2000fffe0ff */
[----:B------:R-:W-:Y:S01]  /*19b0*/  UMOV UR29, UR5 ;  /* 0x00000005001d7c82 */ /* 0x000fe20008000000 */
[----:B------:R1:W-:Y:S02]  /*19c0*/  UTMALDG.3D [UR24], [UR40], desc[UR30] ;  /* 0x00001e18280075b4 */ /* 0x0003e40008011000 */
[----:B------:R-:W-:Y:S01]  /*19d0*/  UISETP.NE.AND UP0, UPT, UR21, UR5, UPT ;  /* 0x000000051500728c */ /* 0x000fe2000bf05270 */
[----:B------:R-:W-:Y:S01]  /*19e0*/  UMOV UR42, UR6 ;  /* 0x00000006002a7c82 */ /* 0x000fe20008000000 */
[----:B------:R1:W-:Y:S01]  /*19f0*/  UTMALDG.3D [UR16], [UR38], desc[UR30] ;  /* 0x00001e10260075b4 */ /* 0x0003e20008011000 */
[----:B------:R1:W-:Y:S06]  /*1a00*/  UTMALDG.3D [UR8], [UR38], desc[UR30] ;  /* 0x00001e08260075b4 */ /* 0x0003ec0008011000 */
[----:B------:R-:W-:Y:S05]  /*1a10*/  BRA.U UP0, `(.L_x_25) ;  /* 0xfffffffd00307547 */ /* 0x000fea000b83ffff */
.L_x_20:
[----:B-1----:R-:W-:Y:S01]  /*1a20*/  ULEA UR8, UR6, UR4, 0x3 ;  /* 0x0000000406087291 */ /* 0x002fe2000f8e18ff */
[----:B------:R-:W-:Y:S01]  /*1a30*/  SHF.L.U32 R2, R17, 0x1f, RZ ;  /* 0x0000001f11027819 */ /* 0x000fe200000006ff */
[----:B------:R-:W-:Y:S01]  /*1a40*/  @!P1 SYNCS.ARRIVE.TRANS64.A1T0 RZ, [UR4+0x68], RZ ;  /* 0x000068ffffff99a7 */ /* 0x000fe20008100004 */
[----:B------:R-:W-:-:S06]  /*1a50*/  UISETP.GT.AND UP0, UPT, UR15, UR14, UPT ;  /* 0x0000000e0f00728c */ /* 0x000fcc000bf04270 */
[----:B--2---:R1:W2:Y:S03]  /*1a60*/  SYNCS.PHASECHK.TRANS64.TRYWAIT P0, [UR8+0x10], R2 ;  /* 0x00001002ff0075a7 */ /* 0x0042a60008001108 */
[----:B------:R-:W-:Y:S05]  /*1a70*/  BRA.U !UP0, `(.L_x_26) ;  /* 0x0000000108d47547 */ /* 0x000fea000b800000 */
[----:B------:R-:W-:Y:S01]  /*1a80*/  UIADD3 UR21, UPT, UPT, UR7, UR29, URZ ;  /* 0x0000001d07157290 */ /* 0x000fe2000fffe0ff */
[----:B------:R-:W-:-:S11]  /*1a90*/  UMOV UR42, UR6 ;  /* 0x00000006002a7c82 */ /* 0x000fd60008000000 */
.L_x_31:
[----:B-1----:R-:W-:Y:S01]  /*1aa0*/  ULEA UR33, UR42, UR4, 0x3 ;  /* 0x000000042a217291 */ /* 0x002fe2000f8e18ff */
[----:B--2---:R-:W-:Y:S01]  /*1ab0*/  @!P5 MOV R3, 0x14000 ;  /* 0x000140000003d802 */ /* 0x004fe20000000f00 */
[----:B--2---:R-:W-:Y:S10]  /*1ac0*/  @P0 BRA `(.L_x_27) ;  /* 0x00000000000c0947 */ /* 0x004ff40003800000 */
[----:B------:R-:W-:-:S04]  /*1ad0*/  SHF.L.U32 R4, R17, 0x1f, RZ ;  /* 0x0000001f11047819 */ /* 0x000fc800000006ff */
[----:B------:R-:W2:Y:S02]  /*1ae0*/  SYNCS.PHASECHK.TRANS64.TRYWAIT P0, [UR33+0x10], R4 ;  /* 0x00001004ff0075a7 */ /* 0x000ea40008001121 */
[----:B--2---:R-:W-:Y:S05]  /*1af0*/  @!P0 BRA `(.L_x_28) ;  /* 0x0000007400748947 */ /* 0x004fea0003800000 */
.L_x_27:
[----:B------:R2:W-:Y:S01]  /*1b00*/  @!P5 SYNCS.ARRIVE.TRANS64 RZ, [UR33], R3 ;  /* 0x00000003ffffd9a7 */ /* 0x0005e20008000021 */
[----:B------:R-:W-:Y:S04]  /*1b10*/  BSSY.RECONVERGENT B0, `(.L_x_29) ;  /* 0x0000003000007945 */ /* 0x000fe80003800200 */
[----:B------:R-:W-:Y:S05]  /*1b20*/  @P4 BRA `(.L_x_30) ;  /* 0x0000000000044947 */ /* 0x000fea0003800000 */
[----:B------:R-:W-:Y:S05]  /*1b30*/  BPT.TRAP 0x1 ;  /* 0x000000040000795c */ /* 0x000fea0000300000 */
.L_x_30:
[----:B------:R-:W-:Y:S05]  /*1b40*/  BSYNC.RECONVERGENT B0 ;  /* 0x0000000000007941 */ /* 0x000fea0003800200 */
.L_x_29:
        /* <DEDUP_REMOVED lines=32> */
[----:B------:R-:W-:Y:S01]  /*1d50*/  UMOV UR10, UR26 ;  /* 0x0000001a000a7c82 */ /* 0x000fe20008000000 */
[----:B------:R-:W-:Y:S01]  /*1d60*/  UIADD3 UR29, UPT, UPT, UR29, 0x1, URZ ;  /* 0x000000011d1d7890 */ /* 0x000fe2000fffe0ff */
[----:B------:R1:W-:Y:S01]  /*1d70*/  UTMALDG.3D [UR24], [UR40], desc[UR30] ;  /* 0x00001e18280075b4 */ /* 0x0003e20008011000 */
[----:B------:R-:W-:-:S02]  /*1d80*/  UMOV UR42, UR6 ;  /* 0x00000006002a7c82 */ /* 0x000fc40008000000 */
[----:B------:R-:W-:Y:S01]  /*1d90*/  UISETP.NE.AND UP0, UPT, UR29, UR21, UPT ;  /* 0x000000151d00728c */ /* 0x000fe2000bf05270 */
[----:B------:R1:W-:Y:S01]  /*1da0*/  UTMALDG.3D [UR16], [UR38], desc[UR30] ;  /* 0x00001e10260075b4 */ /* 0x0003e20008011000 */
[----:B------:R1:W-:Y:S07]  /*1db0*/  UTMALDG.3D [UR8], [UR38], desc[UR30] ;  /* 0x00001e08260075b4 */ /* 0x0003ee0008011000 */
[----:B------:R-:W-:Y:S05]  /*1dc0*/  BRA.U UP0, `(.L_x_31) ;  /* 0xfffffffd00347547 */ /* 0x000fea000b83ffff */
.L_x_26:
[C---:B-1----:R-:W-:Y:S01]  /*1dd0*/  LEA R2, R16.reuse, UR4, 0x3 ;  /* 0x0000000410027c11 */ /* 0x042fe2000f8e18ff */
[----:B------:R-:W-:Y:S01]  /*1de0*/  NOP ;  /* 0x0000000000007918 */ /* 0x000fe20000000000 */
[----:B--2---:R-:W-:Y:S02]  /*1df0*/  SHF.L.U32 R3, R13, 0x1f, RZ ;  /* 0x0000001f0d037819 */ /* 0x004fe400000006ff */
[----:B------:R-:W-:Y:S02]  /*1e00*/  LEA R4, R16, UR4, 0x4 ;  /* 0x0000000410047c11 */ /* 0x000fe4000f8e20ff */
[----:B------:R-:W1:Y:S02]  /*1e10*/  SYNCS.PHASECHK.TRANS64.TRYWAIT P0, [R2+URZ+0x70], R3 ;  /* 0x00007003020075a7 */ /* 0x000e6400080011ff */
[----:B-1----:R-:W-:Y:S05]  /*1e20*/  @!P0 BRA `(.L_x_32) ;  /* 0x0000007000c08947 */ /* 0x002fea0003800000 */
.L_x_132:
[----:B------:R-:W2:Y:S01]  /*1e30*/  LDS.128 R4, [R4+0x100] ;  /* 0x0001000004047984 */ /* 0x000ea20000000c00 */
[----:B---3--:R-:W-:Y:S01]  /*1e40*/  ISETP.GE.AND P0, PT, R40, 0x1, PT ;  /* 0x000000012800780c */ /* 0x008fe20003f06270 */
[----:B-1----:R-:W-:Y:S01]  /*1e50*/  VIADD R2, R2, 0x80 ;  /* 0x0000008002027836 */ /* 0x002fe20000000000 */
[----:B------:R-:W-:Y:S01]  /*1e60*/  @!PT LDS RZ, [RZ] ;  /* 0x00000000fffff984 */ /* 0x000fe20000000800 */
[----:B------:R-:W-:Y:S01]  /*1e70*/  @!PT LDS RZ, [RZ] ;  /* 0x00000000fffff984 */ /* 0x000fe20000000800 */
[----:B------:R-:W-:Y:S01]  /*1e80*/  @!PT LDS RZ, [RZ] ;  /* 0x00000000fffff984 */ /* 0x000fe20000000800 */
[----:B------:R-:W-:Y:S01]  /*1e90*/  @!PT LDS RZ, [RZ] ;  /* 0x00000000fffff984 */ /* 0x000fe20000000800 */
[----:B------:R1:W-:Y:S06]  /*1ea0*/  MEMBAR.ALL.CTA ;  /* 0x0000000000007992 */ /* 0x0003ec0000008000 */
[----:B-1----:R-:W1:Y:S01]  /*1eb0*/  FENCE.VIEW.ASYNC.S ;  /* 0x00000000000073c6 */ /* 0x002e620000000000 */
[----:B------:R-:W-:-:S04]  /*1ec0*/  PRMT R2, RZ, 0x654, R2 ;  /* 0x00000654ff027816 */ /* 0x000fc80000000002 */
[----:B-1----:R1:W-:Y:S01]  /*1ed0*/  SYNCS.ARRIVE.TRANS64.RED.A1T0 RZ, [R2+URZ], RZ ;  /* 0x000000ff02ff79a7 */ /* 0x0023e200081004ff */
[----:B--2---:R-:W-:-:S13]  /*1ee0*/  LOP3.LUT P2, RZ, R6, 0x1, RZ, 0xc0, !PT ;  /* 0x0000000106ff7812 */ /* 0x004fda000784c0ff */
[----:B------:R-:W-:Y:S01]  /*1ef0*/  @P2 SHF.R.U32.HI R3, RZ, 0x10, R5 ;  /* 0x00000010ff032819 */ /* 0x000fe20000011605 */
[----:B------:R-:W-:Y:S01]  /*1f00*/  VOTEU.ANY UP0, P2 ;  /* 0x0000000000ff7886 */ /* 0x000fe20001000100 */
[----:B------:R-:W-:Y:S02]  /*1f10*/  @P2 MOV R10, R4 ;  /* 0x00000004000a2202 */ /* 0x000fe40000000f00 */
[----:B------:R-:W-:Y:S02]  /*1f20*/  @P2 R2UR.BROADCAST UR8, R3 ;  /* 0x00000000030822ca */ /* 0x000fe400008e0000 */
[----:B------:R-:W-:-:S11]  /*1f30*/  @P2 LOP3.LUT R9, R5, 0xffff, RZ, 0xc0, !PT ;  /* 0x0000ffff05092812 */ /* 0x000fd600078ec0ff */
[----:B------:R-:W-:Y:S01]  /*1f40*/  @UP0 UMOV UR36, UR8 ;  /* 0x0000000800240c82 */ /* 0x000fe20008000000 */
[----:B-1----:R-:W-:Y:S05]  /*1f50*/  @!P0 BRA `(.L_x_33) ;  /* 0x0000000000b88947 */ /* 0x002fea0003800000 */
[----:B------:R-:W4:Y:S01]  /*1f60*/  LDC.64 R4, c[0x0][0xb18] ;  /* 0x0002c600ff047b82 */ /* 0x000f220000000a00 */
[----:B------:R-:W-:-:S07]  /*1f70*/  ISETP.NE.AND P3, PT, R40, 0x1, PT ;  /* 0x000000012800780c */ /* 0x000fce0003f65270 */
[----:B------:R-:W1:Y:S08]  /*1f80*/  LDC.64 R6, c[0x0][0xb10] ;  /* 0x0002c400ff067b82 */ /* 0x000e700000000a00 */
[----:B------:R-:W2:Y:S08]  /*1f90*/  LDC R14, c[0x0][0xb20] ;  /* 0x0002c800ff0e7b82 */ /* 0x000eb00000000800 */
[----:B------:R-:W3:Y:S01]  /*1fa0*/  LDC R15, c[0x0][0xb0c] ;  /* 0x0002c300ff0f7b82 */ /* 0x000ee20000000800 */
[----:B----4-:R-:W-:Y:S01]  /*1fb0*/  IMAD.HI.U32 R19, R0, R5, RZ ;  /* 0x0000000500137227 */ /* 0x010fe200078e00ff */
[----:B------:R-:W-:-:S03]  /*1fc0*/  ISETP.NE.AND P0, PT, R4, 0x1, PT ;  /* 0x000000010400780c */ /* 0x000fc60003f05270 */
[----:B------:R-:W-:-:S03]  /*1fd0*/  IMAD.HI.U32 R5, R9, R5, RZ ;  /* 0x0000000509057227 */ /* 0x000fc600078e00ff */
[----:B------:R-:W4:Y:S01]  /*1fe0*/  LDC.64 R2, c[0x0][0xb28] ;  /* 0x0002ca00ff027b82 */ /* 0x000f220000000a00 */
[----:B-1----:R-:W-:-:S04]  /*1ff0*/  IMAD.HI.U32 R20, R8, R6, RZ ;  /* 0x0000000608147227 */ /* 0x002fc800078e00ff */
[----:B------:R-:W-:Y:S01]  /*2000*/  IMAD.HI.U32 R21, R10, R6, RZ ;  /* 0x000000060a157227 */ /* 0x000fe200078e00ff */
[----:B------:R-:W-:Y:S02]  /*2010*/  SHF.R.U32.HI R20, RZ, R7, R20 ;  /* 0x00000007ff147219 */ /* 0x000fe40000011614 */
[-C--:B--2---:R-:W-:Y:S02]  /*2020*/  SHF.R.U32.HI R19, RZ, R14.reuse, R19 ;  /* 0x0000000eff137219 */ /* 0x084fe40000011613 */
[----:B------:R-:W-:Y:S02]  /*2030*/  SHF.R.U32.HI R5, RZ, R14, R5 ;  /* 0x0000000eff057219 */ /* 0x000fe40000011605 */
[----:B------:R-:W-:Y:S02]  /*2040*/  SEL R19, R0, R19, !P0 ;  /* 0x0000001300137207 */ /* 0x000fe40004000000 */
[----:B------:R-:W-:Y:S02]  /*2050*/  SHF.R.U32.HI R21, RZ, R7, R21 ;  /* 0x00000007ff157219 */ /* 0x000fe40000011615 */
[----:B---3--:R-:W-:-:S02]  /*2060*/  ISETP.NE.AND P1, PT, R15, 0x1, PT ;  /* 0x000000010f00780c */ /* 0x008fc40003f25270 */
[----:B------:R-:W-:Y:S02]  /*2070*/  SEL R5, R9, R5, !P0 ;  /* 0x0000000509057207 */ /* 0x000fe40004000000 */
[----:B------:R-:W-:Y:S02]  /*2080*/  SEL R20, R8, R20, !P1 ;  /* 0x0000001408147207 */ /* 0x000fe40004800000 */
[----:B------:R-:W-:Y:S01]  /*2090*/  SEL R21, R10, R21, !P1 ;  /* 0x000000150a157207 */ /* 0x000fe20004800000 */
[----:B----4-:R-:W-:-:S04]  /*20a0*/  IMAD.HI.U32 R18, R19, R2, RZ ;  /* 0x0000000213127227 */ /* 0x010fc800078e00ff */
        /* <DEDUP_REMOVED lines=10> */
[----:B------:R-:W-:-:S04]  /*2150*/  @!P0 IMAD.HI.U32 R7, R21, R2, RZ ;  /* 0x0000000215078227 */ /* 0x000fc800078e00ff */
[----:B------:R-:W-:Y:S01]  /*2160*/  IMAD.MOV R2, RZ, RZ, -R6 ;  /* 0x000000ffff027224 */ /* 0x000fe200078e0a06 */
[----:B------:R-:W-:Y:S02]  /*2170*/  @!P0 SHF.R.U32.HI R3, RZ, R3, R7 ;  /* 0x00000003ff038219 */ /* 0x000fe40000011607 */
[----:B------:R-:W-:Y:S01]  /*2180*/  IADD3 R7, PT, PT, -R5, RZ, RZ ;  /* 0x000000ff05077210 */ /* 0x000fe20007ffe1ff */
[----:B------:R-:W-:Y:S01]  /*2190*/  IMAD R2, R40, R2, R5 ;  /* 0x0000000228027224 */ /* 0x000fe200078e0205 */
        /* <DEDUP_REMOVED lines=10> */
.L_x_33:
[----:B------:R-:W1:Y:S02]  /*2240*/  LDCU UR8, c[0x0][0xb30] ;  /* 0x00016600ff0877ac */ /* 0x000e640008000800 */
[----:B-1----:R-:W-:-:S09]  /*2250*/  UISETP.NE.AND UP0, UPT, UR8, 0x1, UPT ;  /* 0x000000010800788c */ /* 0x002fd2000bf05270 */
[----:B------:R-:W-:Y:S05]  /*2260*/  BRA.U UP0, `(.L_x_34) ;  /* 0x0000000100407547 */ /* 0x000fea000b800000 */
[----:B------:R-:W1:Y:S08]  /*2270*/  LDC.64 R4, c[0x0][0xb10] ;  /* 0x0002c400ff047b82 */ /* 0x000e700000000a00 */
[----:B------:R-:W2:Y:S08]  /*2280*/  LDC.64 R2, c[0x0][0xb18] ;  /* 0x0002c600ff027b82 */ /* 0x000eb00000000a00 */
[----:B------:R-:W3:Y:S08]  /*2290*/  LDC R6, c[0x0][0xb20] ;  /* 0x0002c800ff067b82 */ /* 0x000ef00000000800 */
[----:B------:R-:W4:Y:S01]  /*22a0*/  LDC R7, c[0x0][0xb0c] ;  /* 0x0002c300ff077b82 */ /* 0x000f220000000800 */
[----:B-1----:R-:W-:-:S05]  /*22b0*/  IMAD.HI.U32 R4, R10, R4, RZ ;  /* 0x000000040a047227 */ /* 0x002fca00078e00ff */
[----:B------:R-:W-:Y:S01]  /*22c0*/  SHF.R.U32.HI R4, RZ, R5, R4 ;  /* 0x00000005ff047219 */ /* 0x000fe20000011604 */
[----:B--2---:R-:W-:Y:S01]  /*22d0*/  IMAD.HI.U32 R3, R9, R3, RZ ;  /* 0x0000000309037227 */ /* 0x004fe200078e00ff */
[----:B------:R-:W-:-:S04]  /*22e0*/  ISETP.NE.AND P0, PT, R2, 0x1, PT ;  /* 0x000000010200780c */ /* 0x000fc80003f05270 */
[----:B---3--:R-:W-:-:S04]  /*22f0*/  SHF.R.U32.HI R3, RZ, R6, R3 ;  /* 0x00000006ff037219 */ /* 0x008fc80000011603 */
[----:B------:R-:W-:Y:S02]  /*2300*/  SEL R3, R9, R3, !P0 ;  /* 0x0000000309037207 */ /* 0x000fe40004000000 */
[----:B----4-:R-:W-:-:S04]  /*2310*/  ISETP.NE.AND P1, PT, R7, 0x1, PT ;  /* 0x000000010700780c */ /* 0x010fc80003f25270 */
[----:B------:R-:W-:-:S05]  /*2320*/  SEL R4, R10, R4, !P1 ;  /* 0x000000040a047207 */ /* 0x000fca0004800000 */
[----:B------:R-:W-:Y:S02]  /*2330*/  IMAD.IADD R5, R3, 0x1, -R4 ;  /* 0x0000000103057824 */ /* 0x000fe400078e0a04 */
[----:B------:R-:W-:Y:S02]  /*2340*/  IMAD.IADD R3, R4, 0x1, -R3 ;  /* 0x0000000104037824 */ /* 0x000fe400078e0a03 */
[----:B------:R-:W-:Y:S02]  /*2350*/  IMAD R10, R5, R7, R10 ;  /* 0x00000007050a7224 */ /* 0x000fe400078e020a */
[----:B------:R-:W-:-:S07]  /*2360*/  IMAD R9, R3, R2, R9 ;  /* 0x0000000203097224 */ /* 0x000fce00078e0209 */
.L_x_34:
[----:B------:R-:W-:Y:S01]  /*2370*/  VIADD R16, R16, 0x1 ;  /* 0x0000000110107836 */ /* 0x000fe20000000000 */
[----:B------:R-:W-:Y:S01]  /*2380*/  PLOP3.LUT P1, PT, PT, PT, PT, 0x80, 0x8 ;  /* 0x000000000008781c */ /* 0x000fe20003f2f070 */
[----:B------:R-:W-:Y:S02]  /*2390*/  IMAD.IADD R15, R10, 0x1, R87 ;  /* 0x000000010a0f7824 */ /* 0x000fe400078e0257 */
[----:B------:R-:W-:Y:S01]  /*23a0*/  IMAD.IADD R14, R9, 0x1, R86 ;  /* 0x00000001090e7824 */ /* 0x000fe200078e0256 */
[----:B------:R-:W-:-:S04]  /*23b0*/  ISETP.NE.AND P0, PT, R16, 0x2, PT ;  /* 0x000000021000780c */ /* 0x000fc80003f05270 */
[----:B------:R-:W-:Y:S02]  /*23c0*/  SEL R2, RZ, 0x1, P0 ;  /* 0x00000001ff027807 */ /* 0x000fe40000000000 */
[----:B------:R-:W-:Y:S02]  /*23d0*/  SEL R16, R16, RZ, P0 ;  /* 0x000000ff10107207 */ /* 0x000fe40000000000 */
[----:B------:R-:W-:Y:S01]  /*23e0*/  LOP3.LUT R13, R13, R2, RZ, 0x3c, !PT ;  /* 0x000000020d0d7212 */ /* 0x000fe200078e3cff */
[----:B------:R-:W-:Y:S06]  /*23f0*/  @P2 BRA `(.L_x_35) ;  /* 0xfffffff000402947 */ /* 0x000fec000383ffff */
[----:B------:R-:W-:Y:S01]  /*2400*/  UIADD3 UR5, UPT, UPT, UR4, 0x10, URZ ;  /* 0x0000001004057890 */ /* 0x000fe2000fffe0ff */
[----:B------:R-:W-:-:S03]  /*2410*/  SHF.L.U32 R2, R17, 0x1f, RZ ;  /* 0x0000001f11027819 */ /* 0x000fc600000006ff */
[----:B------:R-:W-:-:S09]  /*2420*/  ULEA UR4, UR6, UR5, 0x3 ;  /* 0x0000000506047291 */ /* 0x000fd2000f8e18ff */
[----:B------:R-:W1:Y:S02]  /*2430*/  SYNCS.PHASECHK.TRANS64.TRYWAIT P0, [UR4], R2 ;  /* 0x00000002ff0075a7 */ /* 0x000e640008001104 */
[----:B-1----:R-:W-:Y:S05]  /*2440*/  @!P0 BRA `(.L_x_36) ;  /* 0x0000006c004c8947 */ /* 0x002fea0003800000 */
.L_x_134:
[----:B------:R-:W-:-:S04]  /*2450*/  UIADD3 UR6, UPT, UPT, UR6, 0x1, URZ ;  /* 0x0000000106067890 */ /* 0x000fc8000fffe0ff */
[----:B------:R-:W-:-:S04]  /*2460*/  UISETP.NE.AND UP0, UPT, UR6, 0x2, UPT ;  /* 0x000000020600788c */ /* 0x000fc8000bf05270 */
[----:B------:R-:W-:Y:S02]  /*2470*/  USEL UR4, URZ, 0x1, UP0 ;  /* 0x00000001ff047887 */ /* 0x000fe40008000000 */
[----:B------:R-:W-:-:S04]  /*2480*/  USEL UR6, UR6, URZ, UP0 ;  /* 0x000000ff06067287 */ /* 0x000fc80008000000 */
[----:B------:R-:W-:Y:S01]  /*2490*/  ULEA UR6, UR6, UR5, 0x3 ;  /* 0x0000000506067291 */ /* 0x000fe2000f8e18ff */
[----:B-1----:R-:W-:-:S04]  /*24a0*/  LOP3.LUT R2, R17, UR4, RZ, 0x3c, !PT ;  /* 0x0000000411027c12 */ /* 0x002fc8000f8e3cff */
[----:B------:R-:W-:Y:S01]  /*24b0*/  SHF.L.U32 R2, R2, 0x1f, RZ ;  /* 0x0000001f02027819 */ /* 0x000fe200000006ff */
[----:B----4-:R-:W-:-:S07]  /*24c0*/  IMAD.U32 R0, RZ, RZ, UR6 ;  /* 0x00000006ff007e24 */ /* 0x010fce000f8e00ff */
.L_x_37:
[----:B-1----:R1:W2:Y:S02]  /*24d0*/  SYNCS.PHASECHK.TRANS64.TRYWAIT P0, [R0+URZ], R2 ;  /* 0x00000002000075a7 */ /* 0x0022a400080011ff */
[----:B--2---:R-:W-:Y:S05]  /*24e0*/  @!P0 NANOSLEEP.SYNCS 0x989680 ;  /* 0x009896800000895d */ /* 0x004fea0003900000 */
[----:B------:R-:W2:Y:S02]  /*24f0*/  @!P0 SYNCS.PHASECHK.TRANS64 P0, [R0+URZ], R2 ;  /* 0x00000002000085a7 */ /* 0x000ea400080010ff */
[----:B--2---:R-:W-:Y:S05]  /*2500*/  @P0 EXIT ;  /* 0x000000000000094d */ /* 0x004fea0003800000 */
[----:B------:R-:W-:Y:S05]  /*2510*/  BRA `(.L_x_37) ;  /* 0xfffffffc00ec7947 */ /* 0x000fea000383ffff */
.L_x_17:
[----:B------:R-:W-:-:S04]  /*2520*/  UISETP.NE.AND UP1, UPT, UR37, URZ, UPT ;  /* 0x000000ff2500728c */ /* 0x000fc8000bf25270 */
[----:B------:R-:W-:-:S09]  /*2530*/  UISETP.NE.OR UP1, UPT, UR8, 0x1, UP1 ;  /* 0x000000010800788c */ /* 0x000fd20008f25670 */
[----:B------:R-:W-:Y:S05]  /*2540*/  BRA.U UP1, `(.L_x_38) ;  /* 0x0000000501487547 */ /* 0x000fea000b800000 */
[----:B------:R-:W-:Y:S01]  /*2550*/  ISETP.NE.AND P2, PT, R2, RZ, PT ;  /* 0x000000ff0200720c */ /* 0x000fe20003f45270 */
[----:B------:R-:W-:Y:S01]  /*2560*/  IMAD.MOV.U32 R12, RZ, RZ, 0x1 ;  /* 0x00000001ff0c7424 */ /* 0x000fe200078e00ff */
[----:B------:R-:W-:Y:S02]  /*2570*/  CS2R R10, SRZ ;  /* 0x00000000000a7805 */ /* 0x000fe4000001ff00 */
[----:B------:R-:W-:Y:S01]  /*2580*/  CS2R R8, SRZ ;  /* 0x0000000000087805 */ /* 0x000fe2000001ff00 */
[----:B------:R-:W-:Y:S01]  /*2590*/  UMOV UR4, 0x400 ;  /* 0x0000040000047882 */ /* 0x000fe20000000000 */
[----:B------:R-:W-:Y:S01]  /*25a0*/  UMOV UR6, URZ ;  /* 0x000000ff00067c82 */ /* 0x000fe20008000000 */
[----:B------:R-:W-:-:S12]  /*25b0*/  ULEA UR37, UR37, UR4, 0x18 ;  /* 0x0000000425257291 */ /* 0x000fd8000f8ec0ff */
.L_x_42:
[----:B------:R-:W-:Y:S02]  /*25c0*/  LEA R0, R8, UR37, 0x3 ;  /* 0x0000002508007c11 */ /* 0x000fe4000f8e18ff */
[----:B------:R-:W-:-:S03]  /*25d0*/  SHF.L.U32 R4, R9, 0x1f, RZ ;  /* 0x0000001f09047819 */ /* 0x000fc600000006ff */
[----:B------:R-:W-:Y:S01]  /*25e0*/  VIADD R5, R0, 0xe0 ;  /* 0x000000e000057836 */ /* 0x000fe20000000000 */
[----:B------:R-:W1:Y:S02]  /*25f0*/  SYNCS.PHASECHK.TRANS64.TRYWAIT P0, [R0+URZ+0xd0], R4 ;  /* 0x0000d004000075a7 */ /* 0x000e6400080011ff */
[----:B-1----:R-:W-:Y:S05]  /*2600*/  @!P0 BRA `(.L_x_39) ;  /* 0x0000006800f48947 */ /* 0x002fea0003800000 */
.L_x_135:
[----:B------:R-:W-:Y:S01]  /*2610*/  ULEA UR5, UR6, UR37, 0x3 ;  /* 0x0000002506057291 */ /* 0x000fe2000f8e18ff */
[----:B-1----:R-:W-:Y:S01]  /*2620*/  PRMT R0, RZ, 0x654, R5 ;  /* 0x00000654ff007816 */ /* 0x002fe20000000005 */
[----:B------:R-:W-:Y:S01]  /*2630*/  @!P2 IMAD.MOV.U32 R4, RZ, RZ, 0x10 ;  /* 0x00000010ff04a424 */ /* 0x000fe200078e00ff */
[----:B------:R-:W-:Y:S01]  /*2640*/  SHF.L.U32 R5, R12, 0x1f, RZ ;  /* 0x0000001f0c057819 */ /* 0x000fe200000006ff */
[----:B------:R-:W-:Y:S01]  /*2650*/  UIADD3 UR4, UPT, UPT, UR5, 0x70, URZ ;  /* 0x0000007005047890 */ /* 0x000fe2000fffe0ff */
[----:B------:R1:W-:Y:S05]  /*2660*/  SYNCS.ARRIVE.TRANS64.RED.A1T0 RZ, [R0+URZ], RZ ;  /* 0x000000ff00ff79a7 */ /* 0x0003ea00081004ff */
[----:B------:R-:W-:Y:S01]  /*2670*/  IMAD.U32 R6, RZ, RZ, UR4 ;  /* 0x00000004ff067e24 */ /* 0x000fe2000f8e00ff */
[----:B------:R-:W2:Y:S04]  /*2680*/  SYNCS.PHASECHK.TRANS64.TRYWAIT P0, [UR5+0x80], R5 ;  /* 0x00008005ff0075a7 */ /* 0x000ea80008001105 */
[----:B------:R-:W-:Y:S01]  /*2690*/  PRMT R6, R2, 0x654, R6 ;  /* 0x0000065402067816 */ /* 0x000fe20000000006 */
[----:B-12---:R-:W-:Y:S06]  /*26a0*/  @!P0 BRA `(.L_x_40) ;  /* 0x0000006800e08947 */ /* 0x006fec0003800000 */
.L_x_137:
[----:B------:R-:W-:Y:S01]  /*26b0*/  ULEA UR4, UR6, UR37, 0x4 ;  /* 0x0000002506047291 */ /* 0x000fe2000f8e20ff */
[----:B------:R-:W-:Y:S01]  /*26c0*/  SEL R3, R6, R3, !P2 ;  /* 0x0000000306037207 */ /* 0x000fe20005000000 */
[----:B------:R-:W-:Y:S01]  /*26d0*/  UIADD3 UR5, UPT, UPT, UR5, 0x70, URZ ;  /* 0x0000007005057890 */ /* 0x000fe2000fffe0ff */
[----:B-1----:R-:W-:Y:S01]  /*26e0*/  LEA R0, R11, UR37, 0x3 ;  /* 0x000000250b007c11 */ /* 0x002fe2000f8e18ff */
[----:B------:R-:W-:Y:S01]  /*26f0*/  UIADD3 UR4, UPT, UPT, UR4, 0x100, URZ ;  /* 0x0000010004047890 */ /* 0x000fe2000fffe0ff */
[----:B------:R1:W-:Y:S01]  /*2700*/  @!P2 SYNCS.ARRIVE.TRANS64.RED RZ, [R3+URZ], R4 ;  /* 0x0000000403ffa9a7 */ /* 0x0003e200080004ff */
[----:B------:R-:W-:Y:S01]  /*2710*/  UIADD3 UR6, UPT, UPT, UR6, 0x1, URZ ;  /* 0x0000000106067890 */ /* 0x000fe2000fffe0ff */
[----:B------:R-:W-:-:S03]  /*2720*/  VIADD R8, R8, 0x1 ;  /* 0x0000000108087836 */ /* 0x000fc60000000000 */
[----:B------:R-:W-:Y:S02]  /*2730*/  UISETP.NE.AND UP0, UPT, UR6, 0x2, UPT ;  /* 0x000000020600788c */ /* 0x000fe4000bf05270 */
[----:B------:R-:W-:Y:S01]  /*2740*/  ISETP.NE.AND P0, PT, R8, 0x2, PT ;  /* 0x000000020800780c */ /* 0x000fe20003f05270 */
[----:B------:R-:W-:Y:S06]  /*2750*/  UGETNEXTWORKID.BROADCAST [UR4], [UR5] ;  /* 0x00000000040073ca */ /* 0x000fec0008000100 */
[----:B------:R-:W-:Y:S02]  /*2760*/  USEL UR4, URZ, 0x1, UP0 ;  /* 0x00000001ff047887 */ /* 0x000fe40008000000 */
[----:B------:R-:W-:-:S04]  /*2770*/  USEL UR6, UR6, URZ, UP0 ;  /* 0x000000ff06067287 */ /* 0x000fc80008000000 */
[----:B------:R-:W-:Y:S02]  /*2780*/  LOP3.LUT R12, R12, UR4, RZ, 0x3c, !PT ;  /* 0x000000040c0c7c12 */ /* 0x000fe4000f8e3cff */
[----:B-1----:R-:W-:-:S04]  /*2790*/  SHF.L.U32 R4, R10, 0x1f, RZ ;  /* 0x0000001f0a047819 */ /* 0x002fc800000006ff */
[----:B------:R-:W1:Y:S02]  /*27a0*/  SYNCS.PHASECHK.TRANS64.TRYWAIT P1, [R0+URZ+0x70], R4 ;  /* 0x00007004000075a7 */ /* 0x000e6400080211ff */
[----:B-1----:R-:W-:Y:S05]  /*27b0*/  @!P1 BRA `(.L_x_41) ;  /* 0x0000006800b49947 */ /* 0x002fea0003800000 */
.L_x_138:
[C---:B-1----:R-:W-:Y:S01]  /*27c0*/  LEA R4, R11.reuse, UR37, 0x4 ;  /* 0x000000250b047c11 */ /* 0x042fe2000f8e20ff */
[----:B------:R-:W-:Y:S01]  /*27d0*/  VIADD R0, R0, 0x80 ;  /* 0x0000008000007836 */ /* 0x000fe20000000000 */
[----:B------:R-:W-:Y:S01]  /*27e0*/  SEL R8, R8, RZ, P0 ;  /* 0x000000ff08087207 */ /* 0x000fe20000000000 */
[----:B------:R-:W-:-:S03]  /*27f0*/  VIADD R11, R11, 0x1 ;  /* 0x000000010b0b7836 */ /* 0x000fc60000000000 */
[----:B------:R-:W1:Y:S01]  /*2800*/  LDS.128 R4, [R4+0x100] ;  /* 0x0001000004047984 */ /* 0x000e620000000c00 */
[----:B------:R-:W-:Y:S02]  /*2810*/  PRMT R0, RZ, 0x654, R0 ;  /* 0x00000654ff007816 */ /* 0x000fe40000000000 */
[C---:B------:R-:W-:Y:S01]  /*2820*/  ISETP.NE.AND P1, PT, R11.reuse, 0x2, PT ;  /* 0x000000020b00780c */ /* 0x040fe20003f25270 */
[----:B------:R-:W-:Y:S01]  /*2830*/  @!PT LDS RZ, [RZ] ;  /* 0x00000000fffff984 */ /* 0x000fe20000000800 */
[----:B------:R-:W-:Y:S01]  /*2840*/  @!PT LDS RZ, [RZ] ;  /* 0x00000000fffff984 */ /* 0x000fe20000000800 */
[----:B------:R-:W-:Y:S01]  /*2850*/  @!PT LDS RZ, [RZ] ;  /* 0x00000000fffff984 */ /* 0x000fe20000000800 */
[----:B------:R-:W-:Y:S01]  /*2860*/  @!PT LDS RZ, [RZ] ;  /* 0x00000000fffff984 */ /* 0x000fe20000000800 */
[----:B------:R2:W-:Y:S06]  /*2870*/  MEMBAR.ALL.CTA ;  /* 0x0000000000007992 */ /* 0x0005ec0000008000 */
[----:B--2---:R-:W2:Y:S01]  /*2880*/  FENCE.VIEW.ASYNC.S ;  /* 0x00000000000073c6 */ /* 0x004ea20000000000 */
[----:B------:R-:W-:Y:S01]  /*2890*/  SEL R11, R11, RZ, P1 ;  /* 0x000000ff0b0b7207 */ /* 0x000fe20000800000 */
[----:B--2---:R2:W-:Y:S01]  /*28a0*/  SYNCS.ARRIVE.TRANS64.RED.A1T0 RZ, [R0+URZ], RZ ;  /* 0x000000ff00ff79a7 */ /* 0x0045e200081004ff */
[----:B-1----:R-:W-:-:S02]  /*28b0*/  LOP3.LUT P3, RZ, R6, 0x1, RZ, 0xc0, !PT ;  /* 0x0000000106ff7812 */ /* 0x002fc4000786c0ff */
[----:B------:R-:W-:-:S04]  /*28c0*/  SEL R4, RZ, 0x1, P1 ;  /* 0x00000001ff047807 */ /* 0x000fc80000800000 */
[----:B------:R-:W-:Y:S02]  /*28d0*/  LOP3.LUT R10, R10, R4, RZ, 0x3c, !PT ;  /* 0x000000040a0a7212 */ /* 0x000fe400078e3cff */
[----:B--2---:R-:W-:-:S04]  /*28e0*/  SEL R0, RZ, 0x1, P0 ;  /* 0x00000001ff007807 */ /* 0x004fc80000000000 */
[----:B------:R-:W-:Y:S01]  /*28f0*/  LOP3.LUT R9, R9, R0, RZ, 0x3c, !PT ;  /* 0x0000000009097212 */ /* 0x000fe200078e3cff */
[----:B------:R-:W-:Y:S06]  /*2900*/  @P3 BRA `(.L_x_42) ;  /* 0xfffffffc002c3947 */ /* 0x000fec000383ffff */
[----:B------:R-:W-:Y:S01]  /*2910*/  ULEA UR5, UR6, UR37, 0x3 ;  /* 0x0000002506057291 */ /* 0x000fe2000f8e18ff */
[----:B------:R-:W-:-:S08]  /*2920*/  SHF.L.U32 R2, R12, 0x1f, RZ ;  /* 0x0000001f0c027819 */ /* 0x000fd000000006ff */
[----:B------:R-:W1:Y:S02]  /*2930*/  SYNCS.PHASECHK.TRANS64 P0, [UR5+0x80], R2 ;  /* 0x00008002ff0075a7 */ /* 0x000e640008001005 */
[----:B-1----:R-:W-:Y:S05]  /*2940*/  @P0 BRA `(.L_x_43) ;  /* 0x0000000000080947 */ /* 0x002fea0003800000 */
[----:B------:R-:W1:Y:S02]  /*2950*/  SYNCS.PHASECHK.TRANS64.TRYWAIT P0, [UR5+0x80], R2 ;  /* 0x00008002ff0075a7 */ /* 0x000e640008001105 */
[----:B-1----:R-:W-:Y:S05]  /*2960*/  @!P0 BRA `(.L_x_44) ;  /* 0x00000068005c8947 */ /* 0x002fea0003800000 */
.L_x_43:
[----:B------:R-:W-:-:S04]  /*2970*/  UIADD3 UR4, UPT, UPT, UR6, 0x1, URZ ;  /* 0x0000000106047890 */ /* 0x000fc8000fffe0ff */
[----:B------:R-:W-:-:S04]  /*2980*/  UISETP.NE.AND UP0, UPT, UR4, 0x2, UPT ;  /* 0x000000020400788c */ /* 0x000fc8000bf05270 */
[----:B------:R-:W-:Y:S02]  /*2990*/  USEL UR7, URZ, 0x1, UP0 ;  /* 0x00000001ff077887 */ /* 0x000fe40008000000 */
[----:B------:R-:W-:-:S04]  /*29a0*/  USEL UR4, UR4, URZ, UP0 ;  /* 0x000000ff04047287 */ /* 0x000fc80008000000 */
[----:B------:R-:W-:Y:S01]  /*29b0*/  ULEA UR4, UR4, UR37, 0x3 ;  /* 0x0000002504047291 */ /* 0x000fe2000f8e18ff */
[----:B-1----:R-:W-:-:S04]  /*29c0*/  LOP3.LUT R2, R12, UR7, RZ, 0x3c, !PT ;  /* 0x000000070c027c12 */ /* 0x002fc8000f8e3cff */
[----:B------:R-:W-:-:S04]  /*29d0*/  SHF.L.U32 R0, R2, 0x1f, RZ ;  /* 0x0000001f02007819 */ /* 0x000fc800000006ff */
[----:B------:R-:W1:Y:S02]  /*29e0*/  SYNCS.PHASECHK.TRANS64 P0, [UR4+0x80], R0 ;  /* 0x00008000ff0075a7 */ /* 0x000e640008001004 */
[----:B-1----:R-:W-:Y:S05]  /*29f0*/  @P0 EXIT ;  /* 0x000000000000094d */ /* 0x002fea0003800000 */
[----:B------:R-:W-:Y:S02]  /*2a00*/  SHF.L.U32 R2, R2, 0x1f, RZ ;  /* 0x0000001f02027819 */ /* 0x000fe400000006ff */
[----:B------:R-:W-:-:S07]  /*2a10*/  MOV R0, UR4 ;  /* 0x0000000400007c02 */ /* 0x000fce0008000f00 */
.L_x_45:
[----:B-1----:R1:W2:Y:S02]  /*2a20*/  SYNCS.PHASECHK.TRANS64.TRYWAIT P0, [R0+URZ+0x80], R2 ;  /* 0x00008002000075a7 */ /* 0x0022a400080011ff */
[----:B--2---:R-:W-:Y:S05]  /*2a30*/  @!P0 NANOSLEEP.SYNCS 0x989680 ;  /* 0x009896800000895d */ /* 0x004fea0003900000 */
[----:B------:R-:W2:Y:S02]  /*2a40*/  @!P0 SYNCS.PHASECHK.TRANS64 P0, [R0+URZ+0x80], R2 ;  /* 0x00008002000085a7 */ /* 0x000ea400080010ff */
[----:B--2---:R-:W-:Y:S05]  /*2a50*/  @P0 EXIT ;  /* 0x000000000000094d */ /* 0x004fea0003800000 */
[----:B------:R-:W-:Y:S05]  /*2a60*/  BRA `(.L_x_45) ;  /* 0xfffffffc00ec7947 */ /* 0x000fea000383ffff */
.L_x_38:
[----:B------:R-:W-:-:S09]  /*2a70*/  UISETP.NE.AND UP1, UPT, UR8, URZ, UPT ;  /* 0x000000ff0800728c */ /* 0x000fd2000bf25270 */
[----:B------:R-:W-:Y:S05]  /*2a80*/  BRA.U UP1, `(.L_x_46) ;  /* 0x00000011013c7547 */ /* 0x000fea000b800000 */
[----:B------:R-:W-:Y:S01]  /*2a90*/  UMOV UR4, 0x40 ;  /* 0x0000004000047882 */ /* 0x000fe20000000000 */
[----:B------:R-:W-:Y:S01]  /*2aa0*/  NOP ;  /* 0x0000000000007918 */ /* 0x000fe20000000000 */
[----:B------:R-:W-:Y:S01]  /*2ab0*/  ULEA UR4, UR37, UR4, 0x18 ;  /* 0x0000000425047291 */ /* 0x000fe2000f8ec0ff */
[----:B------:R-:W-:Y:S02]  /*2ac0*/  UMOV UR5, 0x400 ;  /* 0x0000040000057882 */ /* 0x000fe40000000000 */
[----:B------:R-:W-:-:S06]  /*2ad0*/  ULEA UR37, UR37, UR5, 0x18 ;  /* 0x0000000525257291 */ /* 0x000fcc000f8ec0ff */
[----:B------:R-:W1:Y:S02]  /*2ae0*/  LDS.U8 R0, [UR4+0x1c] ;  /* 0x00001c04ff007984 */ /* 0x000e640008000000 */
[----:B-1----:R-:W-:-:S13]  /*2af0*/  ISETP.NE.AND P0, PT, R0, RZ, PT ;  /* 0x000000ff0000720c */ /* 0x002fda0003f05270 */
[----:B------:R-:W-:Y:S05]  /*2b00*/  @P0 BRA `(.L_x_47) ;  /* 0x0000000000580947 */ /* 0x000fea0003800000 */
[----:B------:R-:W-:-:S13]  /*2b10*/  ELECT P0, URZ, PT ;  /* 0x0000000000ff782f */ /* 0x000fda0003800000 */
[----:B------:R-:W-:Y:S05]  /*2b20*/  @!P0 BRA `(.L_x_48) ;  /* 0x0000000000608947 */ /* 0x000fea0003800000 */
[----:B------:R-:W-:Y:S01]  /*2b30*/  UMOV UR5, 0x10 ;  /* 0x0000001000057882 */ /* 0x000fe20000000000 */
[----:B------:R-:W-:Y:S01]  /*2b40*/  HFMA2 R0, -RZ, RZ, 0, 5.9604644775390625e-08 ;  /* 0x00000001ff007431 */ /* 0x000fe200000001ff */
[----:B------:R-:W-:-:S03]  /*2b50*/  MOV R2, 0xffff ;  /* 0x0000ffff00027802 */ /* 0x000fc60000000f00 */
[----:B------:R-:W-:Y:S04]  /*2b60*/  DEPBAR.LE SB1, 0x36 ;  /* 0x00009d800000791a */ /* 0x000fe80000000000 */
[----:B------:R-:W1:Y:S02]  /*2b70*/  UTCATOMSWS.FIND_AND_SET.ALIGN UP0, UR5, UR5 ;  /* 0x00000005000575e3 */ /* 0x000e640008000800 */
[----:B-1----:R-:W-:Y:S01]  /*2b80*/  MOV R3, UR5 ;  /* 0x0000000500037c02 */ /* 0x002fe20008000f00 */
[----:B------:R-:W-:Y:S06]  /*2b90*/  BRA.U UP0, `(.L_x_49) ;  /* 0x0000000100187547 */ /* 0x000fec000b800000 */
.L_x_50:
[----:B------:R-:W-:Y:S05]  /*2ba0*/  NANOSLEEP 0x64 ;  /* 0x000000640000795d */ /* 0x000fea0003800000 */
[----:B------:R-:W-:-:S05]  /*2bb0*/  UMOV UR5, 0x10 ;  /* 0x0000001000057882 */ /* 0x000fca0000000000 */
[----:B------:R-:W-:Y:S04]  /*2bc0*/  DEPBAR.LE SB1, 0x36 ;  /* 0x00009d800000791a */ /* 0x000fe80000000000 */
[----:B------:R-:W1:Y:S02]  /*2bd0*/  UTCATOMSWS.FIND_AND_SET.ALIGN UP0, UR5, UR5 ;  /* 0x00000005000575e3 */ /* 0x000e640008000800 */
[----:B-1----:R-:W-:Y:S01]  /*2be0*/  MOV R3, UR5 ;  /* 0x0000000500037c02 */ /* 0x002fe20008000f00 */
[----:B------:R-:W-:Y:S05]  /*2bf0*/  BRA.U !UP0, `(.L_x_50) ;  /* 0xfffffffd08e87547 */ /* 0x000fea000b83ffff */
.L_x_49:
[-C--:B------:R-:W-:Y:S02]  /*2c00*/  SHF.L.U32 R2, R2, R3.reuse, RZ ;  /* 0x0000000302027219 */ /* 0x080fe400000006ff */
[----:B------:R-:W-:Y:S01]  /*2c10*/  SHF.L.U32 R0, R0, R3, RZ ;  /* 0x0000000300007219 */ /* 0x000fe200000006ff */
[----:B------:R-:W-:Y:S02]  /*2c20*/  IMAD.SHL.U32 R3, R3, 0x20, RZ ;  /* 0x0000002003037824 */ /* 0x000fe400078e00ff */
[----:B------:R1:W-:Y:S04]  /*2c30*/  ATOMS.OR RZ, [UR4+0x14], R2 ;  /* 0x00001402ffff798c */ /* 0x0003e8000b000004 */
[----:B------:R1:W-:Y:S04]  /*2c40*/  ATOMS.OR RZ, [UR4+0x18], R0 ;  /* 0x00001800ffff798c */ /* 0x0003e8000b000004 */
[----:B------:R1:W-:Y:S01]  /*2c50*/  STS [UR37+0x120], R3 ;  /* 0x00012003ff007988 */ /* 0x0003e20008000825 */
[----:B------:R-:W-:Y:S05]  /*2c60*/  BRA `(.L_x_48) ;  /* 0x0000000000107947 */ /* 0x000fea0003800000 */
.L_x_47:
[----:B------:R-:W-:Y:S02]  /*2c70*/  MOV R0, 0xffffffff ;  /* 0xffffffff00007802 */ /* 0x000fe40000000f00 */
[----:B------:R-:W-:-:S03]  /*2c80*/  MOV R2, 0x2cb0 ;  /* 0x00002cb000027802 */ /* 0x000fc60000000f00 */
[----:B------:R1:W-:Y:S04]  /*2c90*/  STS [UR37+0x120], R0 ;  /* 0x00012000ff007988 */ /* 0x0003e80008000825 */
[----:B-1-3-5:R-:W-:Y:S05]  /*2ca0*/  CALL.REL.NOINC `($__internal_1_$__cuda_sm10x_tcgen05_guardrail_trap_phase_invalid_during_alloc) ;  /* 0x0000006c00a47944 */ /* 0x02afea0003c00000 */
.L_x_48:
[----:B------:R-:W-:Y:S05]  /*2cb0*/  WARPSYNC.ALL ;  /* 0x0000000000007948 */ /* 0x000fea0003800000 */
[----:B------:R-:W2:Y:S01]  /*2cc0*/  S2UR UR5, SR_CgaCtaId ;  /* 0x00000000000579c3 */ /* 0x000ea20000008800 */
[----:B------:R-:W-:Y:S01]  /*2cd0*/  UMOV UR4, 0x400 ;  /* 0x0000040000047882 */ /* 0x000fe20000000000 */
[----:B------:R-:W-:-:S06]  /*2ce0*/  NOP ;  /* 0x0000000000007918 */ /* 0x000fcc0000000000 */
[----:B------:R-:W-:Y:S06]  /*2cf0*/  BAR.ARV 0x6, 0xa0 ;  /* 0x0182800000007b1d */ /* 0x000fec0000002000 */
[----:B------:R-:W4:Y:S01]  /*2d00*/  LDCU UR7, c[0x0][0x38c] ;  /* 0x00007180ff0777ac */ /* 0x000f220008000800 */
[----:B------:R-:W-:Y:S01]  /*2d10*/  IMAD.MOV.U32 R11, RZ, RZ, 0x1 ;  /* 0x00000001ff0b7424 */ /* 0x000fe200078e00ff */
[----:B------:R-:W-:Y:S01]  /*2d20*/  CS2R R8, SRZ ;  /* 0x0000000000087805 */ /* 0x000fe2000001ff00 */
[----:B------:R-:W-:Y:S01]  /*2d30*/  IMAD.MOV.U32 R10, RZ, RZ, RZ ;  /* 0x000000ffff0a7224 */ /* 0x000fe200078e00ff */
[----:B------:R-:W3:Y:S01]  /*2d40*/  LDCU UR6, c[0x0][0x38c] ;  /* 0x00007180ff0677ac */ /* 0x000ee20008000800 */
[----:B------:R-:W-:Y:S01]  /*2d50*/  UMOV UR15, URZ ;  /* 0x000000ff000f7c82 */ /* 0x000fe20008000000 */
[----:B------:R-:W-:Y:S01]  /*2d60*/  UMOV UR14, URZ ;  /* 0x000000ff000e7c82 */ /* 0x000fe20008000000 */
[----:B--2---:R-:W-:Y:S01]  /*2d70*/  ULEA UR5, UR5, UR4, 0x18 ;  /* 0x0000000405057291 */ /* 0x004fe2000f8ec0ff */
[----:B------:R-:W-:Y:S01]  /*2d80*/  UMOV UR32, 0x0 ;  /* 0x0000000000207882 */ /* 0x000fe20000000000 */
[----:B------:R-:W-:-:S02]  /*2d90*/  UMOV UR33, 0x4400490 ;  /* 0x0440049000217882 */ /* 0x000fc40000000000 */
[----:B------:R-:W-:Y:S02]  /*2da0*/  UIADD3 UR9, UPT, UPT, UR5, 0x8800, URZ ;  /* 0x0000880005097890 */ /* 0x000fe4000fffe0ff */
[----:B------:R-:W-:Y:S02]  /*2db0*/  UIADD3 UR10, UPT, UPT, UR5, 0x10800, URZ ;  /* 0x00010800050a7890 */ /* 0x000fe4000fffe0ff */
[----:B----4-:R-:W-:Y:S01]  /*2dc0*/  UIADD3 UR7, UPT, UPT, UR7, 0x7f, URZ ;  /* 0x0000007f07077890 */ /* 0x010fe2000fffe0ff */
[----:B-1----:R-:W1:Y:S01]  /*2dd0*/  LDS R0, [UR5+0x120] ;  /* 0x00012005ff007984 */ /* 0x002e620008000800 */
[----:B------:R-:W-:Y:S02]  /*2de0*/  USHF.R.U32.HI UR9, URZ, 0x4, UR9 ;  /* 0x00000004ff097899 */ /* 0x000fe40008011609 */
[----:B------:R-:W-:Y:S02]  /*2df0*/  USHF.R.S32.HI UR4, URZ, 0x1f, UR7 ;  /* 0x0000001fff047899 */ /* 0x000fe40008011407 */
[----:B------:R-:W-:-:S02]  /*2e00*/  USHF.R.U32.HI UR10, URZ, 0x4, UR10 ;  /* 0x00000004ff0a7899 */ /* 0x000fc4000801160a */
[----:B------:R-:W-:Y:S02]  /*2e10*/  ULEA.HI UR4, UR4, UR7, URZ, 0x7 ;  /* 0x0000000704047291 */ /* 0x000fe4000f8f38ff */
[----:B------:R-:W-:Y:S02]  /*2e20*/  ULOP3.LUT UR9, UR9, 0x3fff, URZ, 0xc0, !UPT ;  /* 0x00003fff09097892 */ /* 0x000fe4000f8ec0ff */
[----:B------:R-:W-:Y:S02]  /*2e30*/  USHF.R.S32.HI UR4, URZ, 0x7, UR4 ;  /* 0x00000007ff047899 */ /* 0x000fe40008011404 */
[----:B------:R-:W-:Y:S02]  /*2e40*/  ULOP3.LUT UR10, UR10, 0x3fff, URZ, 0xc0, !UPT ;  /* 0x00003fff0a0a7892 */ /* 0x000fe4000f8ec0ff */
[----:B------:R-:W-:Y:S01]  /*2e50*/  UISETP.LT.AND UP0, UPT, UR4, 0x1, UPT ;  /* 0x000000010400788c */ /* 0x000fe2000bf01270 */
[----:B------:R-:W-:Y:S01]  /*2e60*/  UMOV UR30, 0x0 ;  /* 0x00000000001e7882 */ /* 0x000fe20000000000 */
[----:B------:R-:W-:-:S02]  /*2e70*/  UMOV UR31, 0x4400490 ;  /* 0x04400490001f7882 */ /* 0x000fc40000000000 */
[----:B------:R-:W-:Y:S01]  /*2e80*/  USEL UR8, UR4, 0x1, !UP0 ;  /* 0x0000000104087887 */ /* 0x000fe2000c000000 */
[----:B------:R-:W-:Y:S01]  /*2e90*/  UMOV UR28, 0x0 ;  /* 0x00000000001c7882 */ /* 0x000fe20000000000 */
[----:B------:R-:W-:Y:S01]  /*2ea0*/  UMOV UR29, 0x4400490 ;  /* 0x04400490001d7882 */ /* 0x000fe20000000000 */
[----:B------:R-:W-:Y:S01]  /*2eb0*/  UMOV UR26, 0x0 ;  /* 0x00000000001a7882 */ /* 0x000fe20000000000 */
[----:B------:R-:W-:Y:S01]  /*2ec0*/  UMOV UR27, 0x4400490 ;  /* 0x04400490001b7882 */ /* 0x000fe20000000000 */
[----:B------:R-:W-:Y:S01]  /*2ed0*/  UMOV UR24, 0x0 ;  /* 0x0000000000187882 */ /* 0x000fe20000000000 */
[----:B------:R-:W-:Y:S01]  /*2ee0*/  UMOV UR25, 0x4400490 ;  /* 0x0440049000197882 */ /* 0x000fe20000000000 */
[----:B------:R-:W-:Y:S01]  /*2ef0*/  UMOV UR22, 0x0 ;  /* 0x0000000000167882 */ /* 0x000fe20000000000 */
[----:B------:R-:W-:Y:S01]  /*2f00*/  UMOV UR23, 0x4400490 ;  /* 0x0440049000177882 */ /* 0x000fe20000000000 */
[----:B------:R-:W-:Y:S02]  /*2f10*/  ULOP3.LUT UR9, UR9, 0x10000, URZ, 0xfc, !UPT ;  /* 0x0001000009097892 */ /* 0x000fe4000f8efcff */
[----:B------:R-:W-:-:S02]  /*2f20*/  ULOP3.LUT UR10, UR10, 0x10000, URZ, 0xfc, !UPT ;  /* 0x000100000a0a7892 */ /* 0x000fc4000f8efcff */
[----:B------:R-:W-:Y:S02]  /*2f30*/  UIADD3 UR8, UPT, UPT, -UR8, URZ, URZ ;  /* 0x000000ff08087290 */ /* 0x000fe4000fffe1ff */
[----:B---3--:R-:W-:Y:S01]  /*2f40*/  UISETP.GE.AND UP3, UPT, UR6, 0x1, UPT ;  /* 0x000000010600788c */ /* 0x008fe2000bf66270 */
[----:B------:R-:W-:Y:S01]  /*2f50*/  UMOV UR20, 0x0 ;  /* 0x0000000000147882 */ /* 0x000fe20000000000 */
[----:B------:R-:W-:Y:S01]  /*2f60*/  UMOV UR21, 0x4400490 ;  /* 0x0440049000157882 */ /* 0x000fe20000000000 */
[----:B------:R-:W-:Y:S01]  /*2f70*/  UMOV UR18, 0x0 ;  /* 0x0000000000127882 */ /* 0x000fe20000000000 */
[----:B-1----:R-:W-:Y:S01]  /*2f80*/  R2UR UR16, R0 ;  /* 0x00000000001072ca */ /* 0x002fe200000e0000 */
[----:B------:R-:W-:-:S14]  /*2f90*/  UMOV UR19, 0x4400490 ;  /* 0x0440049000137882 */ /* 0x000fdc0000000000 */
.L_x_57:
[----:B------:R-:W-:Y:S02]  /*2fa0*/  LEA R0, R10, UR5, 0x3 ;  /* 0x000000050a007c11 */ /* 0x000fe4000f8e18ff */
[----:B------:R-:W-:Y:S02]  /*2fb0*/  SHF.L.U32 R2, R9, 0x1f, RZ ;  /* 0x0000001f09027819 */ /* 0x000fe400000006ff */
[----:B------:R-:W-:Y:S01]  /*2fc0*/  PLOP3.LUT P0, PT, PT, PT, UP3, 0x80, 0x8 ;  /* 0x000000000008781c */ /* 0x000fe20003f0f038 */
[----:B------:R-:W-:Y:S01]  /*2fd0*/  VIADD R3, R0, 0x80 ;  /* 0x0000008000037836 */ /* 0x000fe20000000000 */
[----:B-1----:R-:W1:Y:S02]  /*2fe0*/  SYNCS.PHASECHK.TRANS64.TRYWAIT P1, [R0+URZ+0x70], R2 ;  /* 0x00007002000075a7 */ /* 0x002e6400080211ff */
[----:B-1-3--:R-:W-:Y:S09]  /*2ff0*/  @!P1 BRA `(.L_x_51) ;  /* 0x0000006000d09947 */ /* 0x00aff20003800000 */
.L_x_140:
[----:B------:R-:W-:Y:S01]  /*3000*/  LEA R4, R10, UR5, 0x4 ;  /* 0x000000050a047c11 */ /* 0x000fe2000f8e20ff */
[----:B------:R-:W-:Y:S01]  /*3010*/  @UP3 ULEA UR7, UR14, UR5, 0x3 ;  /* 0x000000050e073291 */ /* 0x000fe2000f8e18ff */
[----:B------:R-:W-:Y:S01]  /*3020*/  PLOP3.LUT P2, PT, PT, PT, PT, 0x80, 0x8 ;  /* 0x000000000008781c */ /* 0x000fe20003f4f070 */
[----:B------:R-:W-:Y:S01]  /*3030*/  ULEA UR6, UR15, UR5, 0x3 ;  /* 0x000000050f067291 */ /* 0x000fe2000f8e18ff */
[----:B------:R-:W-:Y:S01]  /*3040*/  PRMT R3, RZ, 0x654, R3 ;  /* 0x00000654ff037816 */ /* 0x000fe20000000003 */
[----:B------:R-:W-:Y:S01]  /*3050*/  ULEA.HI UR11, UR15, UR15, URZ, 0x1 ;  /* 0x0000000f0f0b7291 */ /* 0x000fe2000f8f08ff */
[----:B------:R-:W2:Y:S01]  /*3060*/  LDS.128 R4, [R4+0x100] ;  /* 0x0001000004047984 */ /* 0x000ea20000000c00 */
[----:B-1----:R-:W-:Y:S02]  /*3070*/  @P0 SHF.L.U32 R2, R8, 0x1f, RZ ;  /* 0x0000001f08020819 */ /* 0x002fe400000006ff */
[----:B------:R-:W-:Y:S01]  /*3080*/  SHF.L.U32 R0, R11, 0x1f, RZ ;  /* 0x0000001f0b007819 */ /* 0x000fe200000006ff */
[----:B------:R-:W-:Y:S01]  /*3090*/  @!PT LDS RZ, [RZ] ;  /* 0x00000000fffff984 */ /* 0x000fe20000000800 */
[----:B------:R-:W-:Y:S01]  /*30a0*/  @!PT LDS RZ, [RZ] ;  /* 0x00000000fffff984 */ /* 0x000fe20000000800 */
[----:B------:R-:W-:Y:S01]  /*30b0*/  @!PT LDS RZ, [RZ] ;  /* 0x00000000fffff984 */ /* 0x000fe20000000800 */
[----:B------:R-:W-:Y:S01]  /*30c0*/  @!PT LDS RZ, [RZ] ;  /* 0x00000000fffff984 */ /* 0x000fe20000000800 */
[----:B------:R1:W-:Y:S06]  /*30d0*/  MEMBAR.ALL.CTA ;  /* 0x0000000000007992 */ /* 0x0003ec0000008000 */
[----:B-1----:R-:W1:Y:S02]  /*30e0*/  FENCE.VIEW.ASYNC.S ;  /* 0x00000000000073c6 */ /* 0x002e640000000000 */
[----:B-1----:R1:W-:Y:S01]  /*30f0*/  SYNCS.ARRIVE.TRANS64.RED.A1T0 RZ, [R3+URZ], RZ ;  /* 0x000000ff03ff79a7 */ /* 0x0023e200081004ff */
[----:B------:R1:W3:Y:S01]  /*3100*/  @P0 SYNCS.PHASECHK.TRANS64.TRYWAIT P2, [UR7], R2 ;  /* 0x00000002ff0005a7 */ /* 0x0002e20008041107 */
[----:B------:R-:W-:-:S02]  /*3110*/  USHF.L.U32 UR7, UR11, 0x7, URZ ;  /* 0x000000070b077899 */ /* 0x000fc400080006ff */
[----:B------:R-:W-:Y:S01]  /*3120*/  ULOP3.LUT UR11, UR11, 0xffe, URZ, 0xc0, !UPT ;  /* 0x00000ffe0b0b7892 */ /* 0x000fe2000f8ec0ff */
[----:B--2---:R-:W-:Y:S01]  /*3130*/  LOP3.LUT P1, RZ, R6, 0x1, RZ, 0xc0, !PT ;  /* 0x0000000106ff7812 */ /* 0x004fe2000782c0ff */
[----:B------:R-:W-:Y:S02]  /*3140*/  ULOP3.LUT UR7, UR7, 0xffffff00, URZ, 0xc0, !UPT ;  /* 0xffffff0007077892 */ /* 0x000fe4000f8ec0ff */
[----:B------:R-:W-:Y:S02]  /*3150*/  UIADD3 UR11, UPT, UPT, -UR11, UR15, URZ ;  /* 0x0000000f0b0b7290 */ /* 0x000fe4000fffe1ff */
[----:B------:R-:W-:-:S04]  /*3160*/  UIADD3 UR7, UPT, UPT, UR16, UR7, URZ ;  /* 0x0000000710077290 */ /* 0x000fc8000fffe0ff */
[----:B------:R-:W-:Y:S01]  /*3170*/  ULEA UR7, UR11, UR7, 0x14 ;  /* 0x000000070b077291 */ /* 0x000fe2000f8ea0ff */
[----:B------:R-:W2:Y:S02]  /*3180*/  SYNCS.PHASECHK.TRANS64.TRYWAIT P0, [UR6+0xb0], R0 ;  /* 0x0000b000ff0075a7 */ /* 0x000ea40008001106 */
[----:B-123--:R-:W-:Y:S09]  /*3190*/  @!P0 BRA `(.L_x_52) ;  /* 0x00000060007c8947 */ /* 0x00eff20003800000 */
.L_x_142:
[----:B------:R-:W-:Y:S01]  /*31a0*/  IADD3 R10, PT, PT, R10, 0x1, RZ ;  /* 0x000000010a0a7810 */ /* 0x000fe20007ffe0ff */
[----:B------:R-:W-:Y:S06]  /*31b0*/  BRA.U !UP3, `(.L_x_53) ;  /* 0x000000050b107547 */ /* 0x000fec000b800000 */
[----:B------:R-:W-:Y:S01]  /*31c0*/  UPLOP3.LUT UP4, UPT, UPT, UPT, UPT, 0x40, 0x4 ;  /* 0x000000000004789c */ /* 0x000fe20003f8e870 */
[----:B------:R-:W-:Y:S01]  /*31d0*/  UMOV UR13, UR8 ;  /* 0x00000008000d7c82 */ /* 0x000fe20008000000 */
[----:B------:R-:W-:Y:S01]  /*31e0*/  UMOV UR12, UR4 ;  /* 0x00000004000c7c82 */ /* 0x000fe20008000000 */
[----:B------:R-:W-:-:S08]  /*31f0*/  UMOV UR17, UR14 ;  /* 0x0000000e00117c82 */ /* 0x000fd00008000000 */
.L_x_56:
[----:B------:R-:W-:Y:S02]  /*3200*/  UIADD3 UR13, UPT, UPT, UR13, 0x1, URZ ;  /* 0x000000010d0d7890 */ /* 0x000fe4000fffe0ff */
[----:B--2---:R-:W-:Y:S02]  /*3210*/  ULEA UR11, UR17, UR5, 0x3 ;  /* 0x00000005110b7291 */ /* 0x004fe4000f8e18ff */
[----:B------:R-:W-:Y:S01]  /*3220*/  UISETP.NE.AND UP0, UPT, UR13, URZ, UPT ;  /* 0x000000ff0d00728c */ /* 0x000fe2000bf05270 */
[----:B---3--:R-:W-:Y:S10]  /*3230*/  @P2 BRA `(.L_x_54) ;  /* 0x00000000000c2947 */ /* 0x008ff40003800000 */
[----:B-1----:R-:W-:Y:S04]  /*3240*/  SHF.L.U32 R2, R8, 0x1f, RZ ;  /* 0x0000001f08027819 */ /* 0x002fe800000006ff */
[----:B------:R-:W1:Y:S02]  /*3250*/  SYNCS.PHASECHK.TRANS64.TRYWAIT P0, [UR11], R2 ;  /* 0x00000002ff0075a7 */ /* 0x000e64000800110b */
[----:B-1----:R-:W-:Y:S05]  /*3260*/  @!P0 BRA `(.L_x_55) ;  /* 0x0000006000608947 */ /* 0x002fea0003800000 */
.L_x_54:
[----:B------:R-:W-:Y:S01]  /*3270*/  UISETP.NE.AND UP1, UPT, UR12, 0x1, UPT ;  /* 0x000000010c00788c */ /* 0x000fe2000bf25270 */
[----:B------:R-:W-:Y:S01]  /*3280*/  PLOP3.LUT P2, PT, PT, PT, PT, 0x80, 0x8 ;  /* 0x000000000008781c */ /* 0x000fe20003f4f070 */
[----:B------:R-:W-:Y:S02]  /*3290*/  UIADD3 UR14, UPT, UPT, UR17, 0x1, URZ ;  /* 0x00000001110e7890 */ /* 0x000fe4000fffe0ff */
[----:B------:R-:W-:Y:S02]  /*32a0*/  ULEA UR64, UR17, UR10, 0xc ;  /* 0x0000000a11407291 */ /* 0x000fe4000f8e60ff */
[----:B------:R-:W-:Y:S01]  /*32b0*/  UISETP.NE.AND UP2, UPT, UR14, 0x2, UPT ;  /* 0x000000020e00788c */ /* 0x000fe2000bf45270 */
[----:B------:R-:W-:Y:S01]  /*32c0*/  PLOP3.LUT P0, PT, PT, PT, UP1, 0x80, 0x8 ;  /* 0x000000000008781c */ /* 0x000fe20003f0f018 */
[----:B------:R-:W-:Y:S02]  /*32d0*/  ULEA UR62, UR17, UR9, 0xa ;  /* 0x00000009113e7291 */ /* 0x000fe4000f8e50ff */
[----:B------:R-:W-:Y:S02]  /*32e0*/  USEL UR35, URZ, 0x1, UP2 ;  /* 0x00000001ff237887 */ /* 0x000fe40009000000 */
[----:B------:R-:W-:Y:S02]  /*32f0*/  USEL UR14, UR14, URZ, UP2 ;  /* 0x000000ff0e0e7287 */ /* 0x000fe40009000000 */
[----:B------:R-:W-:Y:S02]  /*3300*/  UIADD3 UR60, UPT, UPT, UR64, 0x2, URZ ;  /* 0x00000002403c7890 */ /* 0x000fe4000fffe0ff */
[----:B------:R-:W-:Y:S01]  /*3310*/  @UP1 ULEA UR34, UR14, UR5, 0x3 ;  /* 0x000000050e221291 */ /* 0x000fe2000f8e18ff */
[----:B------:R-:W-:Y:S01]  /*3320*/  LOP3.LUT R8, R8, UR35, RZ, 0x3c, !PT ;  /* 0x0000002308087c12 */ /* 0x000fe2000f8e3cff */
[----:B------:R-:W-:Y:S02]  /*3330*/  UIADD3 UR58, UPT, UPT, UR62, 0x2, URZ ;  /* 0x000000023e3a7890 */ /* 0x000fe4000fffe0ff */
[----:B------:R-:W-:Y:S01]  /*3340*/  UIADD3 UR56, UPT, UPT, UR64, 0x4, URZ ;  /* 0x0000000440387890 */ /* 0x000fe2000fffe0ff */
[----:B-1----:R-:W-:Y:S01]  /*3350*/  @P0 SHF.L.U32 R0, R8, 0x1f, RZ ;  /* 0x0000001f08000819 */ /* 0x002fe200000006ff */
[----:B------:R-:W-:Y:S02]  /*3360*/  UIADD3 UR54, UPT, UPT, UR62, 0x4, URZ ;  /* 0x000000043e367890 */ /* 0x000fe4000fffe0ff */
[----:B------:R-:W-:Y:S01]  /*3370*/  UIADD3 UR52, UPT, UPT, UR64, 0x6, URZ ;  /* 0x0000000640347890 */ /* 0x000fe2000fffe0ff */
[----:B------:R2:W3:Y:S01]  /*3380*/  @P0 SYNCS.PHASECHK.TRANS64.TRYWAIT P2, [UR34], R0 ;  /* 0x00000000ff0005a7 */ /* 0x0004e20008041122 */
[----:B------:R-:W-:Y:S02]  /*3390*/  UIADD3 UR50, UPT, UPT, UR62, 0x6, URZ ;  /* 0x000000063e327890 */ /* 0x000fe4000fffe0ff */
        /* <DEDUP_REMOVED lines=9> */
[----:B------:R-:W-:Y:S01]  /*3430*/  UIADD3 UR12, UPT, UPT, UR12, -0x1, URZ ;  /* 0xffffffff0c0c7890 */ /* 0x000fe2000fffe0ff */
[----:B------:R-:W-:Y:S01]  /*3440*/  UMOV UR65, 0x40004040 ;  /* 0x4000404000417882 */ /* 0x000fe20000000000 */
[----:B------:R-:W-:Y:S01]  /*3450*/  UMOV UR63, 0x40004040 ;  /* 0x40004040003f7882 */ /* 0x000fe20000000000 */
[----:B------:R-:W-:Y:S01]  /*3460*/  UMOV UR61, 0x40004040 ;  /* 0x40004040003d7882 */ /* 0x000fe20000000000 */
[----:B------:R2:W-:Y:S01]  /*3470*/  UTCHMMA gdesc[UR62], gdesc[UR64], tmem[UR7], tmem[UR32], idesc[UR33], UP4 ;  /* 0x00ff20403e0075ea */ /* 0x0005e2000a000007 */
[----:B------:R-:W-:Y:S01]  /*3480*/  UPLOP3.LUT UP4, UPT, UPT, UPT, UPT, 0x80, 0x8 ;  /* 0x000000000008789c */ /* 0x000fe20003f8f070 */
[----:B------:R-:W-:Y:S01]  /*3490*/  UMOV UR59, 0x40004040 ;  /* 0x40004040003b7882 */ /* 0x000fe20000000000 */
[----:B------:R-:W-:Y:S01]  /*34a0*/  UMOV UR57, 0x40004040 ;  /* 0x4000404000397882 */ /* 0x000fe20000000000 */
[----:B------:R2:W-:Y:S01]  /*34b0*/  UTCHMMA gdesc[UR58], gdesc[UR60], tmem[UR7], tmem[UR30], idesc[UR31], UPT ;  /* 0x00ff1e3c3a0075ea */ /* 0x0005e2000b800007 */
        /* <DEDUP_REMOVED lines=14> */
[----:B------:R-:W-:Y:S01]  /*35a0*/  UMOV UR35, 0x40004040 ;  /* 0x4000404000237882 */ /* 0x000fe20000000000 */
[----:B------:R2:W-:Y:S01]  /*35b0*/  UTCHMMA gdesc[UR38], gdesc[UR40], tmem[UR7], tmem[UR20], idesc[UR21], UPT ;  /* 0x00ff1428260075ea */ /* 0x0005e2000b800007 */
[----:B------:R2:W-:Y:S01]  /*35c0*/  UTCHMMA gdesc[UR34], gdesc[UR36], tmem[UR7], tmem[UR18], idesc[UR19], UPT ;  /* 0x00ff1224220075ea */ /* 0x0005e2000b800007 */
[----:B------:R2:W-:Y:S01]  /*35d0*/  UTCBAR [UR11], URZ ;  /* 0x000000ff0b0073e9 */ /* 0x0005e200080000ff */
[----:B------:R-:W-:Y:S01]  /*35e0*/  UMOV UR17, UR14 ;  /* 0x0000000e00117c82 */ /* 0x000fe20008000000 */
[----:B------:R-:W-:Y:S05]  /*35f0*/  BRA.U UP0, `(.L_x_56) ;  /* 0xfffffffd00007547 */ /* 0x000fea000b83ffff */
.L_x_53:
[----:B------:R-:W-:Y:S01]  /*3600*/  UIADD3 UR15, UPT, UPT, UR15, 0x1, URZ ;  /* 0x000000010f0f7890 */ /* 0x000fe2000fffe0ff */
[C---:B------:R-:W-:Y:S01]  /*3610*/  ISETP.NE.AND P0, PT, R10.reuse, 0x2, PT ;  /* 0x000000020a00780c */ /* 0x040fe20003f05270 */
[----:B--2---:R-:W-:Y:S02]  /*3620*/  UIADD3 UR7, UPT, UPT, UR6, 0x90, URZ ;  /* 0x0000009006077890 */ /* 0x004fe4000fffe0ff */
[----:B------:R-:W-:Y:S01]  /*3630*/  UISETP.NE.AND UP0, UPT, UR15, 0x4, UPT ;  /* 0x000000040f00788c */ /* 0x000fe2000bf05270 */
[----:B-1----:R-:W-:Y:S02]  /*3640*/  SEL R0, RZ, 0x1, P0 ;  /* 0x00000001ff007807 */ /* 0x002fe40000000000 */
[----:B------:R-:W-:Y:S01]  /*3650*/  SEL R10, R10, RZ, P0 ;  /* 0x000000ff0a0a7207 */ /* 0x000fe20000000000 */
[----:B------:R-:W-:Y:S01]  /*3660*/  USEL UR6, URZ, 0x1, UP0 ;  /* 0x00000001ff067887 */ /* 0x000fe20008000000 */
[----:B------:R-:W-:Y:S01]  /*3670*/  LOP3.LUT R9, R9, R0, RZ, 0x3c, !PT ;  /* 0x0000000009097212 */ /* 0x000fe200078e3cff */
[----:B------:R-:W-:Y:S01]  /*3680*/  USEL UR15, UR15, URZ, UP0 ;  /* 0x000000ff0f0f7287 */ /* 0x000fe20008000000 */
[----:B------:R1:W-:Y:S03]  /*3690*/  UTCBAR [UR7], URZ ;  /* 0x000000ff070073e9 */ /* 0x0003e600080000ff */
[----:B------:R-:W-:Y:S01]  /*36a0*/  LOP3.LUT R11, R11, UR6, RZ, 0x3c, !PT ;  /* 0x000000060b0b7c12 */ /* 0x000fe2000f8e3cff */
[----:B------:R-:W-:Y:S07]  /*36b0*/  @P1 BRA `(.L_x_57) ;  /* 0xfffffff800381947 */ /* 0x000fee000383ffff */
[----:B------:R-:W2:Y:S01]  /*36c0*/  S2UR UR4, SR_CgaCtaId ;  /* 0x00000000000479c3 */ /* 0x000ea20000008800 */
[----:B------:R-:W-:Y:S01]  /*36d0*/  ELECT P0, URZ, PT ;  /* 0x0000000000ff782f */ /* 0x000fe20003800000 */
[----:B------:R-:W-:Y:S01]  /*36e0*/  IMAD.MOV.U32 R0, RZ, RZ, 0x1 ;  /* 0x00000001ff007424 */ /* 0x000fe200078e00ff */
[----:B------:R-:W-:Y:S01]  /*36f0*/  UIADD3 UR5, UPT, UPT, UR5, 0xb0, URZ ;  /* 0x000000b005057890 */ /* 0x000fe2000fffe0ff */
[----:B------:R-:W-:Y:S01]  /*3700*/  SHF.L.U32 R2, R11, 0x1f, RZ ;  /* 0x0000001f0b027819 */ /* 0x000fe200000006ff */
[----:B------:R-:W-:-:S03]  /*3710*/  UMOV UR6, 0x40 ;  /* 0x0000004000067882 */ /* 0x000fc60000000000 */
[----:B------:R-:W-:Y:S01]  /*3720*/  UVIRTCOUNT.DEALLOC.SMPOOL 0x80 ;  /* 0x000000800000784c */ /* 0x000fe20000000000 */
[----:B--2---:R-:W-:Y:S02]  /*3730*/  ULEA UR4, UR4, UR6, 0x18 ;  /* 0x0000000604047291 */ /* 0x004fe4000f8ec0ff */
[----:B------:R-:W-:-:S07]  /*3740*/  ULEA UR6, UR15, UR5, 0x3 ;  /* 0x000000050f067291 */ /* 0x000fce000f8e18ff */
[----:B------:R2:W-:Y:S02]  /*3750*/  @P0 STS.U8 [UR4+0x1c], R0 ;  /* 0x00001c00ff000988 */ /* 0x0005e40008000004 */
[----:B------:R-:W4:Y:S02]  /*3760*/  SYNCS.PHASECHK.TRANS64.TRYWAIT P0, [UR6], R2 ;  /* 0x00000002ff0075a7 */ /* 0x000f240008001106 */
[----:B--2-4-:R-:W-:Y:S05]  /*3770*/  @!P0 BRA `(.L_x_58) ;  /* 0x0000005c00348947 */ /* 0x014fea0003800000 */
.L_x_145:
[----:B-1----:R-:W-:-:S04]  /*3780*/  UIADD3 UR7, UPT, UPT, UR15, 0x1, URZ ;  /* 0x000000010f077890 */ /* 0x002fc8000fffe0ff */
[----:B------:R-:W-:-:S04]  /*3790*/  UISETP.NE.AND UP0, UPT, UR7, 0x4, UPT ;  /* 0x000000040700788c */ /* 0x000fc8000bf05270 */
[----:B------:R-:W-:Y:S02]  /*37a0*/  USEL UR8, URZ, 0x1, UP0 ;  /* 0x00000001ff087887 */ /* 0x000fe40008000000 */
[----:B------:R-:W-:-:S04]  /*37b0*/  USEL UR7, UR7, URZ, UP0 ;  /* 0x000000ff07077287 */ /* 0x000fc80008000000 */
[----:B------:R-:W-:Y:S01]  /*37c0*/  ULEA UR6, UR7, UR5, 0x3 ;  /* 0x0000000507067291 */ /* 0x000fe2000f8e18ff */
[----:B--2---:R-:W-:-:S04]  /*37d0*/  LOP3.LUT R2, R11, UR8, RZ, 0x3c, !PT ;  /* 0x000000080b027c12 */ /* 0x004fc8000f8e3cff */
[----:B------:R-:W-:-:S04]  /*37e0*/  SHF.L.U32 R3, R2, 0x1f, RZ ;  /* 0x0000001f02037819 */ /* 0x000fc800000006ff */
[----:B------:R-:W1:Y:S02]  /*37f0*/  SYNCS.PHASECHK.TRANS64.TRYWAIT P0, [UR6], R3 ;  /* 0x00000003ff0075a7 */ /* 0x000e640008001106 */
[----:B-1----:R-:W-:Y:S05]  /*3800*/  @!P0 BRA `(.L_x_59) ;  /* 0x0000005c00288947 */ /* 0x002fea0003800000 */
.L_x_147:
[----:B------:R-:W-:-:S04]  /*3810*/  UIADD3 UR7, UPT, UPT, UR7, 0x1, URZ ;  /* 0x0000000107077890 */ /* 0x000fc8000fffe0ff */
[----:B------:R-:W-:-:S04]  /*3820*/  UISETP.NE.AND UP0, UPT, UR7, 0x4, UPT ;  /* 0x000000040700788c */ /* 0x000fc8000bf05270 */
[----:B------:R-:W-:Y:S02]  /*3830*/  USEL UR8, URZ, 0x1, UP0 ;  /* 0x00000001ff087887 */ /* 0x000fe40008000000 */
[----:B------:R-:W-:-:S04]  /*3840*/  USEL UR7, UR7, URZ, UP0 ;  /* 0x000000ff07077287 */ /* 0x000fc80008000000 */
[----:B------:R-:W-:Y:S01]  /*3850*/  ULEA UR6, UR7, UR5, 0x3 ;  /* 0x0000000507067291 */ /* 0x000fe2000f8e18ff */
[----:B------:R-:W-:-:S04]  /*3860*/  LOP3.LUT R2, R2, UR8, RZ, 0x3c, !PT ;  /* 0x0000000802027c12 */ /* 0x000fc8000f8e3cff */
[----:B-1----:R-:W-:-:S04]  /*3870*/  SHF.L.U32 R3, R2, 0x1f, RZ ;  /* 0x0000001f02037819 */ /* 0x002fc800000006ff */
[----:B------:R-:W1:Y:S02]  /*3880*/  SYNCS.PHASECHK.TRANS64.TRYWAIT P0, [UR6], R3 ;  /* 0x00000003ff0075a7 */ /* 0x000e640008001106 */
[----:B-1----:R-:W-:Y:S05]  /*3890*/  @!P0 BRA `(.L_x_60) ;  /* 0x0000005c001c8947 */ /* 0x002fea0003800000 */
.L_x_149:
[----:B------:R-:W-:-:S04]  /*38a0*/  UIADD3 UR7, UPT, UPT, UR7, 0x1, URZ ;  /* 0x0000000107077890 */ /* 0x000fc8000fffe0ff */
[----:B------:R-:W-:-:S04]  /*38b0*/  UISETP.NE.AND UP0, UPT, UR7, 0x4, UPT ;  /* 0x000000040700788c */ /* 0x000fc8000bf05270 */
[----:B------:R-:W-:Y:S02]  /*38c0*/  USEL UR6, URZ, 0x1, UP0 ;  /* 0x00000001ff067887 */ /* 0x000fe40008000000 */
[----:B------:R-:W-:-:S04]  /*38d0*/  USEL UR7, UR7, URZ, UP0 ;  /* 0x000000ff07077287 */ /* 0x000fc80008000000 */
[----:B------:R-:W-:Y:S01]  /*38e0*/  ULEA UR7, UR7, UR5, 0x3 ;  /* 0x0000000507077291 */ /* 0x000fe2000f8e18ff */
[----:B------:R-:W-:-:S04]  /*38f0*/  LOP3.LUT R2, R2, UR6, RZ, 0x3c, !PT ;  /* 0x0000000602027c12 */ /* 0x000fc8000f8e3cff */
[----:B------:R-:W-:-:S04]  /*3900*/  SHF.L.U32 R2, R2, 0x1f, RZ ;  /* 0x0000001f02027819 */ /* 0x000fc800000006ff */
[----:B------:R-:W2:Y:S02]  /*3910*/  SYNCS.PHASECHK.TRANS64.TRYWAIT P0, [UR7], R2 ;  /* 0x00000002ff0075a7 */ /* 0x000ea40008001107 */
[----:B--2---:R-:W-:Y:S05]  /*3920*/  @!P0 BRA `(.L_x_61) ;  /* 0x0000005c00108947 */ /* 0x004fea0003800000 */
.L_x_151:
[----:B------:R-:W-:Y:S01]  /*3930*/  NOP ;  /* 0x0000000000007918 */ /* 0x000fe20000000000 */
[----:B-1----:R-:W1:Y:S01]  /*3940*/  LDS R0, [UR4+0x14] ;  /* 0x00001404ff007984 */ /* 0x002e620008000800 */
[----:B------:R-:W-:Y:S01]  /*3950*/  ULOP3.LUT UR6, UR16, 0xffff, URZ, 0xc0, !UPT ;  /* 0x0000ffff10067892 */ /* 0x000fe2000f8ec0ff */
[----:B------:R-:W-:Y:S01]  /*3960*/  UMOV UR8, 0xffff ;  /* 0x0000ffff00087882 */ /* 0x000fe20000000000 */
[----:B------:R-:W-:Y:S02]  /*3970*/  UMOV UR5, 0x1 ;  /* 0x0000000100057882 */ /* 0x000fe40000000000 */
[----:B------:R-:W-:-:S04]  /*3980*/  USHF.R.U32.HI UR6, URZ, 0x5, UR6 ;  /* 0x00000005ff067899 */ /* 0x000fc80008011606 */
[----:B------:R-:W-:Y:S02]  /*3990*/  USHF.L.U32 UR8, UR8, UR6, URZ ;  /* 0x0000000608087299 */ /* 0x000fe400080006ff */
[----:B------:R-:W-:-:S04]  /*39a0*/  USHF.L.U32 UR5, UR5, UR6, URZ ;  /* 0x0000000605057299 */ /* 0x000fc800080006ff */
[----:B-1----:R-:W-:-:S04]  /*39b0*/  LOP3.LUT R0, R0, UR8, RZ, 0xc0, !PT ;  /* 0x0000000800007c12 */ /* 0x002fc8000f8ec0ff */
[----:B------:R-:W-:-:S13]  /*39c0*/  ISETP.NE.AND P0, PT, R0, UR8, PT ;  /* 0x0000000800007c0c */ /* 0x000fda000bf05270 */
[----:B------:R-:W-:Y:S05]  /*39d0*/  @P0 BRA `(.L_x_62) ;  /* 0x0000000000580947 */ /* 0x000fea0003800000 */
[----:B------:R-:W1:Y:S02]  /*39e0*/  LDS R0, [UR4+0x18] ;  /* 0x00001804ff007984 */ /* 0x000e640008000800 */
[----:B-1----:R-:W-:-:S04]  /*39f0*/  LOP3.LUT R0, R0, UR5, RZ, 0xc0, !PT ;  /* 0x0000000500007c12 */ /* 0x002fc8000f8ec0ff */
[----:B------:R-:W-:-:S13]  /*3a00*/  ISETP.NE.AND P0, PT, R0, UR5, PT ;  /* 0x0000000500007c0c */ /* 0x000fda000bf05270 */
[----:B------:R-:W-:Y:S05]  /*3a10*/  @P0 BRA `(.L_x_63) ;  /* 0x00000000003c0947 */ /* 0x000fea0003800000 */
[----:B------:R-:W1:Y:S01]  /*3a20*/  S2R R2, SR_LANEID ;  /* 0x0000000000027919 */ /* 0x000e620000000000 */
[----:B------:R-:W-:Y:S01]  /*3a30*/  ULOP3.LUT UR8, URZ, UR8, URZ, 0x33, !UPT ;  /* 0x00000008ff087292 */ /* 0x000fe2000f8e33ff */
[----:B------:R-:W-:Y:S02]  /*3a40*/  VOTEU.ANY UR7, UPT, PT ;  /* 0x0000000000077886 */ /* 0x000fe400038e0100 */
[----:B------:R-:W-:-:S03]  /*3a50*/  UFLO.U32 UR7, UR7 ;  /* 0x00000007000772bd */ /* 0x000fc600080e0000 */
[----:B------:R-:W-:-:S04]  /*3a60*/  IMAD.U32 R0, RZ, RZ, UR8 ;  /* 0x00000008ff007e24 */ /* 0x000fc8000f8e00ff */
[----:B------:R2:W4:Y:S02]  /*3a70*/  REDUX UR6, R0 ;  /* 0x00000000000673c4 */ /* 0x0005240000000000 */
[----:B------:R1:W-:Y:S02]  /*3a80*/  UTCATOMSWS.AND URZ, UR8 ;  /* 0x0000000800ff79e3 */ /* 0x0003e40008000000 */
[----:B-1----:R-:W-:Y:S02]  /*3a90*/  ISETP.EQ.U32.AND P0, PT, R2, UR7, PT ;  /* 0x0000000702007c0c */ /* 0x002fe4000bf02070 */
[----:B--2---:R-:W-:Y:S02]  /*3aa0*/  LOP3.LUT R0, RZ, UR5, RZ, 0x33, !PT ;  /* 0x00000005ff007c12 */ /* 0x004fe4000f8e33ff */
[----:B----4-:R-:W-:Y:S02]  /*3ab0*/  MOV R2, UR6 ;  /* 0x0000000600027c02 */ /* 0x010fe40008000f00 */
[----:B------:R-:W1:Y:S07]  /*3ac0*/  REDUX UR5, R0 ;  /* 0x00000000000573c4 */ /* 0x000e6e0000000000 */
[----:B------:R2:W-:Y:S01]  /*3ad0*/  @P0 ATOMS.AND RZ, [UR4+0x14], R2 ;  /* 0x00001402ffff098c */ /* 0x0005e2000a800004 */
[----:B-1----:R-:W-:-:S05]  /*3ae0*/  IMAD.U32 R0, RZ, RZ, UR5 ;  /* 0x00000005ff007e24 */ /* 0x002fca000f8e00ff */
[----:B------:R2:W-:Y:S01]  /*3af0*/  @P0 ATOMS.AND RZ, [UR4+0x18], R0 ;  /* 0x00001800ffff098c */ /* 0x0005e2000a800004 */
[----:B------:R-:W-:Y:S05]  /*3b00*/  BRA `(.L_x_64) ;  /* 0x0000000000147947 */ /* 0x000fea0003800000 */
.L_x_63:
[----:B------:R-:W-:Y:S02]  /*3b10*/  MOV R2, 0x3b30 ;  /* 0x00003b3000027802 */ /* 0x000fe40000000f00 */
[----:B---3-5:R-:W-:Y:S05]  /*3b20*/  CALL.REL.NOINC `($__internal_0_$__cuda_sm10x_tcgen05_guardrail_trap_col_being_dealloced_not_returned_by_alloc) ;  /* 0x0000005c00f87944 */ /* 0x028fea0003c00000 */
[----:B------:R-:W-:Y:S05]  /*3b30*/  BRA `(.L_x_64) ;  /* 0x0000000000087947 */ /* 0x000fea0003800000 */
.L_x_62:
[----:B------:R-:W-:Y:S02]  /*3b40*/  MOV R2, 0x3b60 ;  /* 0x00003b6000027802 */ /* 0x000fe40000000f00 */
[----:B---3-5:R-:W-:Y:S05]  /*3b50*/  CALL.REL.NOINC `($__internal_2_$__cuda_sm10x_tcgen05_guardrail_trap_unallocated_columns_being_dealloced) ;  /* 0x0000006000047944 */ /* 0x028fea0003c00000 */
.L_x_64:
[----:B------:R-:W-:Y:S01]  /*3b60*/  NOP ;  /* 0x0000000000007918 */ /* 0x000fe20000000000 */
[----:B------:R-:W-:Y:S05]  /*3b70*/  EXIT ;  /* 0x000000000000794d */ /* 0x000fea0003800000 */
.L_x_46:
[----:B------:R-:W-:-:S09]  /*3b80*/  UISETP.NE.OR UP2, UPT, UR8, 0x3, !UP2 ;  /* 0x000000030800788c */ /* 0x000fd2000d745670 */
[----:B------:R-:W-:Y:S05]  /*3b90*/  BRA.U UP2, `(.L_x_65) ;  /* 0x0000001102087547 */ /* 0x000fea000b800000 */
[----:B------:R-:W1:Y:S01]  /*3ba0*/  LDC R0, c[0x0][0xb30] ;  /* 0x0002cc00ff007b82 */ /* 0x000e620000000800 */
[----:B------:R-:W2:Y:S01]  /*3bb0*/  LDCU.64 UR8, c[0x0][0x888] ;  /* 0x00011100ff0877ac */ /* 0x000ea20008000a00 */
[----:B------:R-:W-:Y:S02]  /*3bc0*/  HFMA2 R27, -RZ, RZ, 0, 0 ;  /* 0x00000000ff1b7431 */ /* 0x000fe400000001ff */
[----:B------:R-:W-:Y:S01]  /*3bd0*/  IMAD.MOV.U32 R29, RZ, RZ, 0x1 ;  /* 0x00000001ff1d7424 */ /* 0x000fe200078e00ff */
[----:B------:R-:W-:Y:S01]  /*3be0*/  MOV R25, 0x2000 ;  /* 0x0000200000197802 */ /* 0x000fe20000000f00 */
[----:B------:R-:W4:Y:S01]  /*3bf0*/  LDCU.64 UR4, c[0x0][0x890] ;  /* 0x00011200ff0477ac */ /* 0x000f220008000a00 */
[----:B------:R-:W-:Y:S01]  /*3c00*/  IMAD.MOV.U32 R28, RZ, RZ, RZ ;  /* 0x000000ffff1c7224 */ /* 0x000fe200078e00ff */
[----:B------:R-:W3:Y:S01]  /*3c10*/  LDC R24, c[0x0][0x370] ;  /* 0x0000dc00ff187b82 */ /* 0x000ee20000000800 */
[----:B------:R-:W-:Y:S01]  /*3c20*/  UMOV UR7, 0x400 ;  /* 0x0000040000077882 */ /* 0x000fe20000000000 */
[----:B------:R-:W-:-:S02]  /*3c30*/  UPLOP3.LUT UP1, UPT, UPT, UPT, UPT, 0x40, 0x4 ;  /* 0x000000000004789c */ /* 0x000fc40003f2e870 */
[----:B------:R-:W-:-:S04]  /*3c40*/  ULEA UR7, UR37, UR7, 0x18 ;  /* 0x0000000725077291 */ /* 0x000fc8000f8ec0ff */
[----:B------:R-:W3:Y:S01]  /*3c50*/  LDC R3, c[0x0][0xb0c] ;  /* 0x0002c300ff037b82 */ /* 0x000ee20000000800 */
[----:B------:R-:W-:Y:S02]  /*3c60*/  UIADD3 UR13, UPT, UPT, UR7, 0x38, URZ ;  /* 0x00000038070d7890 */ /* 0x000fe4000fffe0ff */
[----:B--2---:R-:W-:Y:S02]  /*3c70*/  UISETP.NE.U32.AND UP2, UPT, UR8, URZ, UPT ;  /* 0x000000ff0800728c */ /* 0x004fe4000bf45070 */
[----:B------:R-:W-:Y:S02]  /*3c80*/  UIADD3 UR33, UPT, UPT, UR7, 0x20, URZ ;  /* 0x0000002007217890 */ /* 0x000fe4000fffe0ff */
[----:B----4-:R-:W-:Y:S01]  /*3c90*/  UISETP.NE.U32.AND UP3, UPT, UR4, URZ, UPT ;  /* 0x000000ff0400728c */ /* 0x010fe2000bf65070 */
[----:B------:R-:W2:Y:S01]  /*3ca0*/  LDC R18, c[0x0][0xb20] ;  /* 0x0002c800ff127b82 */ /* 0x000ea20000000800 */
[----:B-1----:R-:W-:Y:S01]  /*3cb0*/  ISETP.NE.AND P1, PT, R0, 0x1, PT ;  /* 0x000000010000780c */ /* 0x002fe20003f25270 */
[----:B------:R-:W-:-:S02]  /*3cc0*/  UISETP.NE.AND.EX UP2, UPT, UR9, URZ, UPT, UP2 ;  /* 0x000000ff0900728c */ /* 0x000fc4000bf45320 */
[----:B------:R-:W-:Y:S02]  /*3cd0*/  UIADD3 UR25, UPT, UPT, UR7, 0x28, URZ ;  /* 0x0000002807197890 */ /* 0x000fe4000fffe0ff */
[----:B------:R-:W-:Y:S02]  /*3ce0*/  UIADD3 UR17, UPT, UPT, UR7, 0x30, URZ ;  /* 0x0000003007117890 */ /* 0x000fe4000fffe0ff */
[----:B------:R-:W1:Y:S01]  /*3cf0*/  LDC.64 R30, c[0x0][0x348] ;  /* 0x0000d200ff1e7b82 */ /* 0x000e620000000a00 */
[----:B------:R-:W-:Y:S02]  /*3d00*/  UPRMT UR13, UR37, 0x654, UR13 ;  /* 0x00000654250d7896 */ /* 0x000fe4000800000d */
[----:B------:R-:W-:-:S05]  /*3d10*/  UISETP.NE.AND.EX UP3, UPT, UR5, URZ, UPT, UP3 ;  /* 0x000000ff0500728c */ /* 0x000fca000bf65330 */
[----:B------:R-:W4:Y:S08]  /*3d20*/  LDC.64 R16, c[0x0][0xb10] ;  /* 0x0002c400ff107b82 */ /* 0x000f300000000a00 */
[----:B------:R-:W1:Y:S08]  /*3d30*/  LDC.64 R6, c[0x0][0xb18] ;  /* 0x0002c600ff067b82 */ /* 0x000e700000000a00 */
[----:B------:R-:W1:Y:S08]  /*3d40*/  LDC.64 R4, c[0x0][0xb28] ;  /* 0x0002ca00ff047b82 */ /* 0x000e700000000a00 */
[----:B--23--:R-:W1:Y:S02]  /*3d50*/  LDC R19, c[0x0][0x374] ;  /* 0x0000dd00ff137b82 */ /* 0x00ce640000000800 */
.L_x_76:
[C---:B------:R-:W-:Y:S02]  /*3d60*/  LEA R0, R28.reuse, UR7, 0x3 ;  /* 0x000000071c007c11 */ /* 0x040fe4000f8e18ff */
[----:B------:R-:W-:Y:S02]  /*3d70*/  SHF.L.U32 R2, R27, 0x1f, RZ ;  /* 0x0000001f1b027819 */ /* 0x000fe400000006ff */
[----:B------:R-:W-:Y:S02]  /*3d80*/  LEA R20, R28, UR7, 0x4 ;  /* 0x000000071c147c11 */ /* 0x000fe4000f8e20ff */
[----:B--2---:R-:W2:Y:S02]  /*3d90*/  SYNCS.PHASECHK.TRANS64.TRYWAIT P0, [R0+URZ+0x70], R2 ;  /* 0x00007002000075a7 */ /* 0x004ea400080011ff */
[----:B--2---:R-:W-:Y:S05]  /*3da0*/  @!P0 BRA `(.L_x_66) ;  /* 0x0000005800088947 */ /* 0x004fea0003800000 */
.L_x_152:
[----:B------:R-:W-:Y:S01]  /*3db0*/  ISETP.GE.AND P0, PT, R40, 0x1, PT ;  /* 0x000000012800780c */ /* 0x000fe20003f06270 */
[----:B------:R-:W3:Y:S01]  /*3dc0*/  LDS.128 R20, [R20+0x100] ;  /* 0x0001000014147984 */ /* 0x000ee20000000c00 */
[----:B--2---:R-:W-:Y:S01]  /*3dd0*/  VIADD R0, R0, 0x80 ;  /* 0x0000008000007836 */ /* 0x004fe20000000000 */
[----:B------:R-:W-:Y:S01]  /*3de0*/  @!PT LDS RZ, [RZ] ;  /* 0x00000000fffff984 */ /* 0x000fe20000000800 */
[----:B------:R-:W-:Y:S01]  /*3df0*/  @!PT LDS RZ, [RZ] ;  /* 0x00000000fffff984 */ /* 0x000fe20000000800 */
[----:B------:R-:W-:Y:S01]  /*3e00*/  @!PT LDS RZ, [RZ] ;  /* 0x00000000fffff984 */ /* 0x000fe20000000800 */
[----:B------:R-:W-:Y:S01]  /*3e10*/  @!PT LDS RZ, [RZ] ;  /* 0x00000000fffff984 */ /* 0x000fe20000000800 */
[----:B------:R2:W-:Y:S06]  /*3e20*/  MEMBAR.ALL.CTA ;  /* 0x0000000000007992 */ /* 0x0005ec0000008000 */
[----:B--2---:R-:W2:Y:S01]  /*3e30*/  FENCE.VIEW.ASYNC.S ;  /* 0x00000000000073c6 */ /* 0x004ea20000000000 */
[----:B------:R-:W-:Y:S04]  /*3e40*/  PRMT R0, RZ, 0x654, R0 ;  /* 0x00000654ff007816 */ /* 0x000fe80000000000 */
[----:B--2---:R2:W-:Y:S01]  /*3e50*/  SYNCS.ARRIVE.TRANS64.RED.A1T0 RZ, [R0+URZ], RZ ;  /* 0x000000ff00ff79a7 */ /* 0x0045e200081004ff */
[----:B---3--:R-:W-:Y:S11]  /*3e60*/  LOP3.LUT P3, RZ, R22, 0x1, RZ, 0xc0, !PT ;  /* 0x0000000116ff7812 */ /* 0x008ff6000786c0ff */
[----:B------:R-:W-:Y:S02]  /*3e70*/  @!UPT UIADD3 URZ, UPT, UPT, URZ, URZ, URZ ;  /* 0x000000fffffff290 */ /* 0x000fe4000fffe0ff */
[----:B------:R-:W-:Y:S02]  /*3e80*/  @P3 MOV R11, R20 ;  /* 0x00000014000b3202 */ /* 0x000fe40000000f00 */
[----:B------:R-:W-:Y:S01]  /*3e90*/  @P3 LOP3.LUT R10, R21, 0xffff, RZ, 0xc0, !PT ;  /* 0x0000ffff150a3812 */ /* 0x000fe200078ec0ff */
[----:B--2---:R-:W-:Y:S06]  /*3ea0*/  @!P0 BRA `(.L_x_67) ;  /* 0x0000000000a48947 */ /* 0x004fec0003800000 */
[-C--:B-1----:R-:W-:Y:S01]  /*3eb0*/  IMAD.HI.U32 R0, R19, R7.reuse, RZ ;  /* 0x0000000713007227 */ /* 0x082fe200078e00ff */
[----:B------:R-:W-:Y:S02]  /*3ec0*/  ISETP.NE.AND P0, PT, R6, 0x1, PT ;  /* 0x000000010600780c */ /* 0x000fe40003f05270 */
[----:B------:R-:W-:Y:S01]  /*3ed0*/  ISETP.NE.AND P2, PT, R40, 0x1, PT ;  /* 0x000000012800780c */ /* 0x000fe20003f45270 */
[----:B----4-:R-:W-:Y:S01]  /*3ee0*/  IMAD.HI.U32 R9, R24, R16, RZ ;  /* 0x0000001018097227 */ /* 0x010fe200078e00ff */
[----:B------:R-:W-:Y:S02]  /*3ef0*/  SHF.R.U32.HI R0, RZ, R18, R0 ;  /* 0x00000012ff007219 */ /* 0x000fe40000011600 */
[----:B------:R-:W-:Y:S01]  /*3f00*/  ISETP.NE.AND P4, PT, R3, 0x1, PT ;  /* 0x000000010300780c */ /* 0x000fe20003f85270 */
[----:B------:R-:W-:Y:S01]  /*3f10*/  IMAD.HI.U32 R13, R10, R7, RZ ;  /* 0x000000070a0d7227 */ /* 0x000fe200078e00ff */
[----:B------:R-:W-:Y:S02]  /*3f20*/  SHF.R.U32.HI R9, RZ, R17, R9 ;  /* 0x00000011ff097219 */ /* 0x000fe40000011609 */
[----:B------:R-:W-:Y:S01]  /*3f30*/  SEL R0, R19, R0, !P0 ;  /* 0x0000000013007207 */ /* 0x000fe20004000000 */
[----:B------:R-:W-:Y:S01]  /*3f40*/  IMAD.HI.U32 R12, R11, R16, RZ ;  /* 0x000000100b0c7227 */ /* 0x000fe200078e00ff */
[----:B------:R-:W-:Y:S03]  /*3f50*/  SEL R9, R24, R9, !P4 ;  /* 0x0000000918097207 */ /* 0x000fe60006000000 */
[-C--:B------:R-:W-:Y:S01]  /*3f60*/  IMAD.HI.U32 R8, R0, R4.reuse, RZ ;  /* 0x0000000400087227 */ /* 0x080fe200078e00ff */
[----:B------:R-:W-:Y:S03]  /*3f70*/  SHF.R.U32.HI R12, RZ, R17, R12 ;  /* 0x00000011ff0c7219 */ /* 0x000fe6000001160c */
[----:B------:R-:W-:Y:S01]  /*3f80*/  IMAD.HI.U32 R2, R9, R4, RZ ;  /* 0x0000000409027227 */ /* 0x000fe200078e00ff */
[-C--:B------:R-:W-:Y:S02]  /*3f90*/  @P2 SHF.R.U32.HI R0, RZ, R5.reuse, R8 ;  /* 0x00000005ff002219 */ /* 0x080fe40000011608 */
[----:B------:R-:W-:Y:S02]  /*3fa0*/  SHF.R.U32.HI R8, RZ, R18, R13 ;  /* 0x00000012ff087219 */ /* 0x000fe4000001160d */
[----:B------:R-:W-:Y:S01]  /*3fb0*/  @P2 SHF.R.U32.HI R9, RZ, R5, R2 ;  /* 0x00000005ff092219 */ /* 0x000fe20000011602 */
[----:B------:R-:W-:Y:S01]  /*3fc0*/  IMAD R0, R40, R0, RZ ;  /* 0x0000000028007224 */ /* 0x000fe200078e02ff */
[----:B------:R-:W-:Y:S02]  /*3fd0*/  SEL R8, R10, R8, !P0 ;  /* 0x000000080a087207 */ /* 0x000fe40004000000 */
[----:B------:R-:W-:Y:S01]  /*3fe0*/  SEL R2, R11, R12, !P4 ;  /* 0x0000000c0b027207 */ /* 0x000fe20006000000 */
[----:B------:R-:W-:Y:S01]  /*3ff0*/  IMAD R12, R40, R9, RZ ;  /* 0x00000009280c7224 */ /* 0x000fe200078e02ff */
[C---:B------:R-:W-:Y:S01]  /*4000*/  ISETP.GE.AND P0, PT, R8.reuse, R0, PT ;  /* 0x000000000800720c */ /* 0x040fe20003f06270 */
[----:B------:R-:W-:Y:S03]  /*4010*/  IMAD.HI.U32 R0, R8, R4, RZ ;  /* 0x0000000408007227 */ /* 0x000fe600078e00ff */
[----:B------:R-:W-:Y:S02]  /*4020*/  ISETP.GE.OR P0, PT, R2, R12, P0 ;  /* 0x0000000c0200720c */ /* 0x000fe40000706670 */
[-C--:B------:R-:W-:Y:S04]  /*4030*/  SHF.R.U32.HI R0, RZ, R5.reuse, R0 ;  /* 0x00000005ff007219 */ /* 0x080fe80000011600 */
[----:B------:R-:W-:Y:S05]  /*4040*/  SEL R13, R8, R0, !P2 ;  /* 0x00000000080d7207 */ /* 0x000fea0005000000 */
[----:B------:R-:W-:Y:S02]  /*4050*/  IMAD.MOV R12, RZ, RZ, -R13 ;  /* 0x000000ffff0c7224 */ /* 0x000fe400078e0a0d */
[----:B------:R-:W-:Y:S04]  /*4060*/  @!P0 IMAD.HI.U32 R0, R2, R4, RZ ;  /* 0x0000000402008227 */ /* 0x000fe800078e00ff */
[----:B------:R-:W-:Y:S01]  /*4070*/  IMAD R12, R40, R12, R8 ;  /* 0x0000000c280c7224 */ /* 0x000fe200078e0208 */
[----:B------:R-:W-:Y:S04]  /*4080*/  @!P0 SHF.R.U32.HI R0, RZ, R5, R0 ;  /* 0x00000005ff008219 */ /* 0x000fe80000011600 */
[----:B------:R-:W-:Y:S04]  /*4090*/  @!P0 SEL R0, R2, R0, !P2 ;  /* 0x0000000002008207 */ /* 0x000fe80005000000 */
[----:B------:R-:W-:Y:S01]  /*40a0*/  @!P0 IADD3 R13, PT, PT, R13, -R0, RZ ;  /* 0x800000000d0d8210 */ /* 0x000fe20007ffe0ff */
[----:B------:R-:W-:Y:S01]  /*40b0*/  @!P0 IMAD R0, R9, R12, R0 ;  /* 0x0000000c09008224 */ /* 0x000fe200078e0200 */
[----:B------:R-:W-:Y:S01]  /*40c0*/  IADD3 R9, PT, PT, -R8, RZ, RZ ;  /* 0x000000ff08097210 */ /* 0x000fe20007ffe1ff */
[--C-:B------:R-:W-:Y:S02]  /*40d0*/  IMAD.MOV R12, RZ, RZ, -R2.reuse ;  /* 0x000000ffff0c7224 */ /* 0x100fe400078e0a02 */
[----:B------:R-:W-:Y:S02]  /*40e0*/  @!P0 IMAD R8, R13, R40, R2 ;  /* 0x000000280d088224 */ /* 0x000fe400078e0202 */
[----:B------:R-:W-:Y:S02]  /*40f0*/  @!P0 IMAD.MOV.U32 R2, RZ, RZ, R0 ;  /* 0x000000ffff028224 */ /* 0x000fe400078e0000 */
[----:B------:R-:W-:Y:S02]  /*4100*/  IMAD R11, R3, R12, R11 ;  /* 0x0000000c030b7224 */ /* 0x000fe400078e020b */
[----:B------:R-:W-:Y:S02]  /*4110*/  IMAD R10, R6, R9, R10 ;  /* 0x00000009060a7224 */ /* 0x000fe400078e020a */
[----:B------:R-:W-:Y:S02]  /*4120*/  IMAD R11, R2, R3, R11 ;  /* 0x00000003020b7224 */ /* 0x000fe400078e020b */
[----:B------:R-:W-:Y:S02]  /*4130*/  IMAD R10, R8, R6, R10 ;  /* 0x00000006080a7224 */ /* 0x000fe400078e020a */
.L_x_67:
[----:B------:R-:W-:Y:S05]  /*4140*/  BRA.U UP1, `(.L_x_68) ;  /* 0x0000000101107547 */ /* 0x000fea000b800000 */
[----:B------:R-:W-:Y:S04]  /*4150*/  MOV R2, UR6 ;  /* 0x0000000600027c02 */ /* 0x000fe80008000f00 */
[----:B------:R-:W-:Y:S04]  /*4160*/  SHF.L.U32 R2, R2, 0x1f, RZ ;  /* 0x0000001f02027819 */ /* 0x000fe800000006ff */
[----:B------:R-:W2:Y:S02]  /*4170*/  SYNCS.PHASECHK.TRANS64.TRYWAIT P0, [UR7+0x68], R2 ;  /* 0x00006802ff0075a7 */ /* 0x000ea40008001107 */
[----:B--2---:R-:W-:Y:S05]  /*4180*/  @!P0 BRA `(.L_x_69) ;  /* 0x0000005400248947 */ /* 0x004fea0003800000 */
.L_x_68:
[----:B------:R-:W-:Y:S02]  /*4190*/  R2UR UR35, R15 ;  /* 0x000000000f2372ca */ /* 0x000fe400000e0000 */
[----:B------:R-:W-:Y:S02]  /*41a0*/  R2UR UR34, R14 ;  /* 0x000000000e2272ca */ /* 0x000fe400000e0000 */
[----:B------:R-:W-:Y:S02]  /*41b0*/  ISETP.NE.U32.AND P2, PT, RZ, UR4, PT ;  /* 0x00000004ff007c0c */ /* 0x000fe4000bf45070 */
[----:B------:R-:W-:Y:S02]  /*41c0*/  SHF.L.U32 R14, R29, 0x1f, RZ ;  /* 0x0000001f1d0e7819 */ /* 0x000fe400000006ff */
[----:B------:R-:W-:Y:S05]  /*41d0*/  ISETP.NE.AND.EX P2, PT, RZ, UR5, PT, P2 ;  /* 0x00000005ff007c0c */ /* 0x000fea000bf45320 */
[----:B------:R-:W-:Y:S02]  /*41e0*/  USHF.L.U32 UR35, UR35, 0x6, URZ ;  /* 0x0000000623237899 */ /* 0x000fe400080006ff */
[----:B------:R-:W-:Y:S01]  /*41f0*/  USHF.L.U32 UR34, UR34, 0x8, URZ ;  /* 0x0000000822227899 */ /* 0x000fe200080006ff */
[----:B------:R-:W-:Y:S11]  /*4200*/  BRA.U !UP3, `(.L_x_70) ;  /* 0x000000010b347547 */ /* 0x000ff6000b800000 */
[----:B------:R-:W-:Y:S01]  /*4210*/  UPLOP3.LUT UP0, UPT, UPT, UPT, UP2, 0x80, 0x8 ;  /* 0x000000000008789c */ /* 0x000fe20003f0f020 */
[----:B--2---:R-:W-:Y:S02]  /*4220*/  HFMA2 R0, -RZ, RZ, 0, 5.9604644775390625e-08 ;  /* 0x00000001ff007431 */ /* 0x004fe400000001ff */
[----:B------:R-:W-:Y:S03]  /*4230*/  IMAD.MOV.U32 R88, RZ, RZ, 0x1 ;  /* 0x00000001ff587424 */ /* 0x000fe600078e00ff */
[----:B------:R-:W-:Y:S05]  /*4240*/  PLOP3.LUT P0, PT, PT, PT, UP0, 0x80, 0x8 ;  /* 0x000000000008781c */ /* 0x000fea0003f0f008 */
[----:B------:R-:W2:Y:S01]  /*4250*/  @UP0 LDCU.64 UR10, c[0x0][0x888] ;  /* 0x00011100ff0a07ac */ /* 0x000ea20008000a00 */
[----:B------:R-:W-:Y:S07]  /*4260*/  @UP0 UIMAD UR8, UR36, UR4, URZ ;  /* 0x00000004240802a4 */ /* 0x000fee000f8e02ff */
[----:B------:R-:W-:Y:S01]  /*4270*/  @!P0 PRMT R88, R0, 0x7610, R88 ;  /* 0x0000761000588816 */ /* 0x000fe20000000058 */
[----:B--2---:R-:W-:Y:S03]  /*4280*/  @UP0 UIMAD.WIDE UR10, UR8, 0x4, UR10 ;  /* 0x00000004080a08a5 */ /* 0x004fe6000f8e020a */
[----:B------:R-:W2:Y:S03]  /*4290*/  @!UP0 LDCU UR8, c[0x0][0x880] ;  /* 0x00011000ff0887ac */ /* 0x000ea60008000800 */
[----:B------:R-:W-:Y:S01]  /*42a0*/  IMAD.U32 R8, RZ, RZ, UR10 ;  /* 0x0000000aff087e24 */ /* 0x000fe2000f8e00ff */
[----:B------:R-:W-:Y:S05]  /*42b0*/  MOV R9, UR11 ;  /* 0x0000000b00097c02 */ /* 0x000fea0008000f00 */
[----:B-----5:R3:W5:Y:S02]  /*42c0*/  @P0 LDG.E R49, desc[UR46][R8.64] ;  /* 0x0000002e08310981 */ /* 0x020764000c1e1900 */
[----:B--23--:R-:W-:Y:S07]  /*42d0*/  @!P0 IMAD.U32 R49, RZ, RZ, UR8 ;  /* 0x00000008ff318e24 */ /* 0x00cfee000f8e00ff */
.L_x_70:
[----:B-----5:R-:W-:Y:S01]  /*42e0*/  @!P2 FSETP.EQ.AND P0, PT, R49, RZ, PT ;  /* 0x000000ff3100a20b */ /* 0x020fe20003f02000 */
[----:B------:R-:W-:Y:S01]  /*42f0*/  @!UPT UIADD3 URZ, UPT, UPT, URZ, URZ, URZ ;  /* 0x000000fffffff290 */ /* 0x000fe2000fffe0ff */
[----:B------:R-:W-:Y:S11]  /*4300*/  @!P2 BRA `(.L_x_71) ;  /* 0x000000000014a947 */ /* 0x000ff60003800000 */
[----:B------:R-:W-:Y:S02]  /*4310*/  LOP3.LUT P2, RZ, R88, 0xff, RZ, 0xc0, !PT ;  /* 0x000000ff58ff7812 */ /* 0x000fe4000784c0ff */
[----:B------:R-:W-:Y:S04]  /*4320*/  PLOP3.LUT P0, PT, PT, PT, UP0, 0x80, 0x8 ;  /* 0x000000000008781c */ /* 0x000fe80003f0f008 */
[----:B------:R-:W-:Y:S07]  /*4330*/  PLOP3.LUT P0, PT, P0, PT, PT, 0x8, 0x80 ;  /* 0x000000000080781c */ /* 0x000fee000070e170 */
[----:B------:R-:W-:Y:S11]  /*4340*/  @P2 FSETP.EQ.AND P0, PT, R49, RZ, PT ;  /* 0x000000ff3100220b */ /* 0x000ff60003f02000 */
[----:B------:R-:W-:Y:S02]  /*4350*/  @!UPT UIADD3 URZ, UPT, UPT, URZ, URZ, URZ ;  /* 0x000000fffffff290 */ /* 0x000fe4000fffe0ff */
.L_x_71:
[----:B------:R-:W3:Y:S01]  /*4360*/  SYNCS.PHASECHK.TRANS64.TRYWAIT P2, [UR7+0x40], R14 ;  /* 0x0000400eff0075a7 */ /* 0x000ee20008041107 */
[----:B------:R-:W-:Y:S04]  /*4370*/  ELECT P4, URZ, PT ;  /* 0x0000000000ff782f */ /* 0x000fe80003880000 */
[----:B------:R-:W-:Y:S11]  /*4380*/  PLOP3.LUT P4, PT, P0, P4, PT, 0xf2, 0x2f ;  /* 0x00000000002f781c */ /* 0x000ff60000789e72 */
[----:B------:R-:W-:Y:S02]  /*4390*/  @!UPT UIADD3 URZ, UPT, UPT, URZ, URZ, URZ ;  /* 0x000000fffffff290 */ /* 0x000fe4000fffe0ff */
[----:B-1----:R-:W-:Y:S05]  /*43a0*/  @!P4 IADD3 R8, P0, PT, R30, 0x580, RZ ;  /* 0x000005801e08c810 */ /* 0x002fea0007f1e0ff */
[----:B--2---:R-:W-:Y:S01]  /*43b0*/  @!P4 IMAD.X R2, RZ, RZ, R31, P0 ;  /* 0x000000ffff02c224 */ /* 0x004fe200000e061f */
[----:B---3--:R-:W-:Y:S07]  /*43c0*/  @!P2 BRA `(.L_x_72) ;  /* 0x0000005000aca947 */ /* 0x008fee0003800000 */
.L_x_155:
[----:B------:R-:W-:Y:S01]  /*43d0*/  @!P4 R2UR UR8, R2 ;  /* 0x000000000208c2ca */ /* 0x000fe200000e0000 */
[----:B------:R-:W-:Y:S01]  /*43e0*/  VOTEU.ALL UP1, P4 ;  /* 0x0000000000ff7886 */ /* 0x000fe20002020000 */
[----:B------:R-:W-:Y:S01]  /*43f0*/  @!P4 R2UR UR9, R8 ;  /* 0x000000000809c2ca */ /* 0x000fe200000e0000 */
[----:B-1----:R-:W-:Y:S01]  /*4400*/  @!P4 IMAD.MOV.U32 R0, RZ, RZ, 0x2000 ;  /* 0x00002000ff00c424 */ /* 0x002fe200078e00ff */
[----:B------:R-:W-:Y:S01]  /*4410*/  UMOV UR10, 0x0 ;  /* 0x00000000000a7882 */ /* 0x000fe20000000000 */
[----:B------:R-:W-:Y:S01]  /*4420*/  UMOV UR11, 0x10000000 ;  /* 0x10000000000b7882 */ /* 0x000fe20000000000 */
[----:B------:R-:W-:Y:S01]  /*4430*/  @!UP1 UIADD3 UR32, UPT, UPT, UR7, 0x400, URZ ;  /* 0x0000040007209890 */ /* 0x000fe2000fffe0ff */
[----:B------:R-:W-:Y:S06]  /*4440*/  VOTEU.ALL UP1, P4 ;  /* 0x0000000000ff7886 */ /* 0x000fec0002020000 */
[----:B------:R-:W-:Y:S01]  /*4450*/  IMAD.U32 R9, RZ, RZ, UR8 ;  /* 0x00000008ff097e24 */ /* 0x000fe2000f8e00ff */
[----:B------:R-:W-:Y:S01]  /*4460*/  UPRMT UR8, UR37, 0x654, UR33 ;  /* 0x0000065425087896 */ /* 0x000fe20008000021 */
[----:B------:R-:W-:Y:S03]  /*4470*/  IMAD.U32 R8, RZ, RZ, UR9 ;  /* 0x00000009ff087e24 */ /* 0x000fe6000f8e00ff */
[----:B------:R-:W-:Y:S02]  /*4480*/  @!P4 R2UR UR15, R9 ;  /* 0x00000000090fc2ca */ /* 0x000fe400000e0000 */
[----:B------:R-:W-:Y:S02]  /*4490*/  @!P4 R2UR UR14, R8 ;  /* 0x00000000080ec2ca */ /* 0x000fe400000e0000 */
[----:B------:R-:W-:Y:S05]  /*44a0*/  @!P4 IADD3 R8, P0, PT, R30, 0x580, RZ ;  /* 0x000005801e08c810 */ /* 0x000fea0007f1e0ff */
[----:B------:R-:W-:Y:S06]  /*44b0*/  @!P4 IMAD.X R2, RZ, RZ, R31, P0 ;  /* 0x000000ffff02c224 */ /* 0x000fec00000e061f */
[----:B------:R1:W-:Y:S01]  /*44c0*/  @!UP1 UTMALDG.3D [UR32], [UR14], desc[UR10] ;  /* 0x00000a200e0095b4 */ /* 0x0003e20008011000 */
[----:B------:R1:W-:Y:S01]  /*44d0*/  @!P4 SYNCS.ARRIVE.TRANS64.RED.A0TR RZ, [UR7+0x20], R0 ;  /* 0x00002000ffffc9a7 */ /* 0x0003e20008300407 */
[----:B------:R-:W-:Y:S01]  /*44e0*/  SYNCS.ARRIVE.TRANS64.RED.A1T0 RZ, [UR8], RZ ;  /* 0x000000ffffff79a7 */ /* 0x000fe20008100408 */
[----:B------:R-:W2:Y:S02]  /*44f0*/  SYNCS.PHASECHK.TRANS64.TRYWAIT P2, [UR7+0x48], R14 ;  /* 0x0000480eff0075a7 */ /* 0x000ea40008041107 */
[----:B-12---:R-:W-:Y:S05]  /*4500*/  @!P2 BRA `(.L_x_73) ;  /* 0x000000500074a947 */ /* 0x006fea0003800000 */
.L_x_157:
[----:B------:R-:W-:Y:S01]  /*4510*/  @!P4 R2UR UR8, R2 ;  /* 0x000000000208c2ca */ /* 0x000fe200000e0000 */
[----:B------:R-:W-:Y:S01]  /*4520*/  VOTEU.ALL UP1, P4 ;  /* 0x0000000000ff7886 */ /* 0x000fe20002020000 */
[----:B------:R-:W-:Y:S01]  /*4530*/  @!P4 R2UR UR9, R8 ;  /* 0x000000000809c2ca */ /* 0x000fe200000e0000 */
[----:B-1----:R-:W-:Y:S01]  /*4540*/  @!P4 IMAD.MOV.U32 R0, RZ, RZ, 0x2000 ;  /* 0x00002000ff00c424 */ /* 0x002fe200078e00ff */
[----:B------:R-:W-:Y:S01]  /*4550*/  UMOV UR10, 0x0 ;  /* 0x00000000000a7882 */ /* 0x000fe20000000000 */
[----:B------:R-:W-:Y:S01]  /*4560*/  UMOV UR11, 0x10000000 ;  /* 0x10000000000b7882 */ /* 0x000fe20000000000 */
[----:B------:R-:W-:Y:S02]  /*4570*/  @!UP1 UIADD3 UR26, UPT, UPT, UR34, 0x40, URZ ;  /* 0x00000040221a9890 */ /* 0x000fe4000fffe0ff */
[----:B------:R-:W-:Y:S01]  /*4580*/  @!UP1 UIADD3 UR24, UPT, UPT, UR7, 0x2400, URZ ;  /* 0x0000240007189890 */ /* 0x000fe2000fffe0ff */
[----:B------:R-:W-:Y:S01]  /*4590*/  VOTEU.ALL UP1, P4 ;  /* 0x0000000000ff7886 */ /* 0x000fe20002020000 */
[----:B------:R-:W-:Y:S01]  /*45a0*/  UMOV UR27, UR35 ;  /* 0x00000023001b7c82 */ /* 0x000fe20008000000 */
[----:B------:R-:W-:Y:S02]  /*45b0*/  UMOV UR28, UR36 ;  /* 0x00000024001c7c82 */ /* 0x000fe40008000000 */
        /* <DEDUP_REMOVED lines=12> */
.L_x_159:
[----:B------:R-:W2:Y:S01]  /*4680*/  LDC.64 R12, c[0x0][0xb18] ;  /* 0x0002c600ff0c7b82 */ /* 0x000ea20000000a00 */
[----:B------:R-:W-:Y:S01]  /*4690*/  @!P4 R2UR UR8, R2 ;  /* 0x000000000208c2ca */ /* 0x000fe200000e0000 */
[----:B------:R-:W-:Y:S01]  /*46a0*/  VOTEU.ALL UP1, P4 ;  /* 0x0000000000ff7886 */ /* 0x000fe20002020000 */
[----:B------:R-:W-:Y:S01]  /*46b0*/  @!P4 R2UR UR9, R8 ;  /* 0x000000000809c2ca */ /* 0x000fe200000e0000 */
[----:B-1----:R-:W-:Y:S01]  /*46c0*/  @!P4 IMAD.MOV.U32 R0, RZ, RZ, 0x2000 ;  /* 0x00002000ff00c424 */ /* 0x002fe200078e00ff */
[----:B------:R-:W-:Y:S03]  /*46d0*/  UMOV UR10, 0x0 ;  /* 0x00000000000a7882 */ /* 0x000fe60000000000 */
[----:B------:R-:W1:Y:S01]  /*46e0*/  @!P1 LDC R2, c[0x0][0xb0c] ;  /* 0x0002c300ff029b82 */ /* 0x000e620000000800 */
[----:B------:R-:W-:Y:S01]  /*46f0*/  @!UP1 UIADD3 UR18, UPT, UPT, UR34, 0x80, URZ ;  /* 0x0000008022129890 */ /* 0x000fe2000fffe0ff */
[----:B------:R-:W-:Y:S01]  /*4700*/  @P3 SHF.R.U32.HI R26, RZ, 0x10, R21 ;  /* 0x00000010ff1a3819 */ /* 0x000fe20000011615 */
[----:B------:R-:W-:Y:S01]  /*4710*/  @!UP1 UIADD3 UR16, UPT, UPT, UR7, 0x4400, URZ ;  /* 0x0000440007109890 */ /* 0x000fe2000fffe0ff */
[----:B------:R-:W-:Y:S01]  /*4720*/  VIADD R28, R28, 0x1 ;  /* 0x000000011c1c7836 */ /* 0x000fe20000000000 */
[----:B------:R-:W-:Y:S01]  /*4730*/  VOTEU.ALL UP1, P4 ;  /* 0x0000000000ff7886 */ /* 0x000fe20002020000 */
[----:B------:R-:W-:Y:S01]  /*4740*/  UMOV UR11, 0x10000000 ;  /* 0x10000000000b7882 */ /* 0x000fe20000000000 */
[----:B------:R-:W-:Y:S01]  /*4750*/  UMOV UR19, UR35 ;  /* 0x0000002300137c82 */ /* 0x000fe20008000000 */
[----:B------:R-:W-:Y:S01]  /*4760*/  IMAD.U32 R9, RZ, RZ, UR8 ;  /* 0x00000008ff097e24 */ /* 0x000fe2000f8e00ff */
[----:B------:R-:W-:Y:S01]  /*4770*/  UMOV UR20, UR36 ;  /* 0x0000002400147c82 */ /* 0x000fe20008000000 */
[----:B------:R-:W-:Y:S01]  /*4780*/  IMAD.U32 R8, RZ, RZ, UR9 ;  /* 0x00000009ff087e24 */ /* 0x000fe2000f8e00ff */
[----:B------:R-:W-:Y:S02]  /*4790*/  UPRMT UR8, UR37, 0x654, UR17 ;  /* 0x0000065425087896 */ /* 0x000fe40008000011 */
[----:B------:R-:W-:Y:S02]  /*47a0*/  @!P4 R2UR UR15, R9 ;  /* 0x00000000090fc2ca */ /* 0x000fe400000e0000 */
[----:B------:R-:W-:Y:S02]  /*47b0*/  @!P4 R2UR UR14, R8 ;  /* 0x00000000080ec2ca */ /* 0x000fe400000e0000 */
[----:B------:R-:W3:Y:S11]  /*47c0*/  LDC.64 R8, c[0x0][0xb10] ;  /* 0x0002c400ff087b82 */ /* 0x000ef60000000a00 */
[----:B------:R1:W-:Y:S01]  /*47d0*/  @!UP1 UTMALDG.3D [UR16], [UR14], desc[UR10] ;  /* 0x00000a100e0095b4 */ /* 0x0003e20008011000 */
[----:B------:R5:W-:Y:S01]  /*47e0*/  @!P4 SYNCS.ARRIVE.TRANS64.RED.A0TR RZ, [UR7+0x30], R0 ;  /* 0x00003000ffffc9a7 */ /* 0x000be20008300407 */
[C---:B---3--:R-:W-:Y:S01]  /*47f0*/  @!P1 IMAD.HI.U32 R8, R11.reuse, R8, RZ ;  /* 0x000000080b089227 */ /* 0x048fe200078e00ff */
[----:B--2---:R-:W-:Y:S02]  /*4800*/  @!P1 ISETP.NE.AND P0, PT, R12, 0x1, PT ;  /* 0x000000010c00980c */ /* 0x004fe40003f05270 */
[----:B-1----:R-:W-:Y:S01]  /*4810*/  @!P1 ISETP.NE.AND P2, PT, R2, 0x1, PT ;  /* 0x000000010200980c */ /* 0x002fe20003f45270 */
[----:B------:R-:W-:Y:S01]  /*4820*/  SYNCS.ARRIVE.TRANS64.RED.A1T0 RZ, [UR8], RZ ;  /* 0x000000ffffff79a7 */ /* 0x000fe20008100408 */
[C---:B------:R-:W-:Y:S01]  /*4830*/  @!P1 IMAD.HI.U32 R13, R10.reuse, R13, RZ ;  /* 0x0000000d0a0d9227 */ /* 0x040fe200078e00ff */
[----:B------:R-:W-:Y:S04]  /*4840*/  @!P1 SHF.R.U32.HI R8, RZ, R9, R8 ;  /* 0x00000009ff089219 */ /* 0x000fe80000011608 */
[----:B------:R-:W-:Y:S01]  /*4850*/  @!P1 SEL R8, R11, R8, !P2 ;  /* 0x000000080b089207 */ /* 0x000fe20005000000 */
[----:B------:R-:W1:Y:S01]  /*4860*/  SYNCS.PHASECHK.TRANS64.TRYWAIT P5, [UR7+0x58], R14 ;  /* 0x0000580eff0075a7 */ /* 0x000e6200080a1107 */
[----:B-----5:R-:W2:Y:S02]  /*4870*/  @!P1 LDC R0, c[0x0][0xb20] ;  /* 0x0002c800ff009b82 */ /* 0x020ea40000000800 */
[----:B--2---:R-:W-:Y:S04]  /*4880*/  @!P1 SHF.R.U32.HI R0, RZ, R0, R13 ;  /* 0x00000000ff009219 */ /* 0x004fe8000001160d */
[----:B------:R-:W-:Y:S05]  /*4890*/  @!P1 SEL R9, R10, R0, !P0 ;  /* 0x000000000a099207 */ /* 0x000fea0004000000 */
[----:B------:R-:W-:Y:S02]  /*48a0*/  @!P1 IMAD.IADD R0, R9, 0x1, -R8 ;  /* 0x0000000109009824 */ /* 0x000fe400078e0a08 */
[----:B------:R-:W-:Y:S02]  /*48b0*/  @!P1 IMAD.IADD R8, R8, 0x1, -R9 ;  /* 0x0000000108089824 */ /* 0x000fe400078e0a09 */
[----:B------:R-:W-:Y:S02]  /*48c0*/  @!P1 IMAD R11, R0, R2, R11 ;  /* 0x00000002000b9224 */ /* 0x000fe400078e020b */
[----:B------:R-:W-:Y:S01]  /*48d0*/  @!P1 IMAD R10, R8, R12, R10 ;  /* 0x0000000c080a9224 */ /* 0x000fe200078e020a */
[----:B-1----:R-:W-:Y:S06]  /*48e0*/  @!P5 BRA `(.L_x_75) ;  /* 0x0000004c00acd947 */ /* 0x002fec0003800000 */
.L_x_161:
[----:B------:R-:W-:Y:S01]  /*48f0*/  @!P4 IADD3 R2, P0, PT, R30, 0x580, RZ ;  /* 0x000005801e02c810 */ /* 0x000fe20007f1e0ff */
[----:B------:R-:W-:Y:S01]  /*4900*/  VOTEU.ALL UP1, P4 ;  /* 0x0000000000ff7886 */ /* 0x000fe20002020000 */
[----:B------:R-:W-:Y:S01]  /*4910*/  UMOV UR18, 0x0 ;  /* 0x0000000000127882 */ /* 0x000fe20000000000 */
[----:B------:R-:W-:Y:S01]  /*4920*/  UMOV UR19, 0x10000000 ;  /* 0x1000000000137882 */ /* 0x000fe20000000000 */
[----:B------:R-:W-:Y:S01]  /*4930*/  @!P4 R2UR UR9, R2 ;  /* 0x000000000209c2ca */ /* 0x000fe200000e0000 */
[----:B-1----:R-:W-:Y:S01]  /*4940*/  @!P4 IMAD.X R0, RZ, RZ, R31, P0 ;  /* 0x000000ffff00c224 */ /* 0x002fe200000e061f */
[----:B------:R-:W-:Y:S01]  /*4950*/  @!UP1 UIADD3 UR10, UPT, UPT, UR34, 0xc0, URZ ;  /* 0x000000c0220a9890 */ /* 0x000fe2000fffe0ff */
[----:B------:R-:W-:Y:S01]  /*4960*/  ISETP.NE.AND P0, PT, R28, 0x2, PT ;  /* 0x000000021c00780c */ /* 0x000fe20003f05270 */
[----:B------:R-:W-:Y:S01]  /*4970*/  UMOV UR11, UR35 ;  /* 0x00000023000b7c82 */ /* 0x000fe20008000000 */
[----:B------:R-:W-:Y:S01]  /*4980*/  UMOV UR12, UR36 ;  /* 0x00000024000c7c82 */ /* 0x000fe20008000000 */
[----:B------:R-:W-:Y:S01]  /*4990*/  @!P4 R2UR UR8, R0 ;  /* 0x000000000008c2ca */ /* 0x000fe200000e0000 */
[----:B------:R-:W-:Y:S01]  /*49a0*/  IMAD.IADD R14, R10, 0x1, R86 ;  /* 0x000000010a0e7824 */ /* 0x000fe200078e0256 */
[----:B------:R-:W-:Y:S01]  /*49b0*/  @P3 R2UR UR36, R26 ;  /* 0x000000001a2432ca */ /* 0x000fe200000e0000 */
[----:B------:R-:W-:Y:S01]  /*49c0*/  IMAD.IADD R15, R11, 0x1, R87 ;  /* 0x000000010b0f7824 */ /* 0x000fe200078e0257 */
[----:B------:R-:W-:Y:S02]  /*49d0*/  SEL R0, RZ, 0x1, P0 ;  /* 0x00000001ff007807 */ /* 0x000fe40000000000 */
[----:B------:R-:W-:Y:S01]  /*49e0*/  LOP3.LUT R29, R29, 0x1, RZ, 0x3c, !PT ;  /* 0x000000011d1d7812 */ /* 0x000fe200078e3cff */
[----:B------:R-:W-:Y:S01]  /*49f0*/  IMAD.U32 R8, RZ, RZ, UR9 ;  /* 0x00000009ff087e24 */ /* 0x000fe2000f8e00ff */
[----:B------:R-:W-:Y:S01]  /*4a00*/  @!UP1 UIADD3 UR9, UPT, UPT, UR7, 0x38, URZ ;  /* 0x0000003807099890 */ /* 0x000fe2000fffe0ff */
[----:B------:R-:W-:Y:S02]  /*4a10*/  LOP3.LUT R27, R27, R0, RZ, 0x3c, !PT ;  /* 0x000000001b1b7212 */ /* 0x000fe400078e3cff */
[----:B------:R-:W-:Y:S02]  /*4a20*/  SEL R28, R28, RZ, P0 ;  /* 0x000000ff1c1c7207 */ /* 0x000fe40000000000 */
[----:B------:R-:W-:Y:S01]  /*4a30*/  IMAD.U32 R9, RZ, RZ, UR8 ;  /* 0x00000008ff097e24 */ /* 0x000fe2000f8e00ff */
[----:B------:R-:W-:Y:S01]  /*4a40*/  @!P4 R2UR UR14, R8 ;  /* 0x00000000080ec2ca */ /* 0x000fe200000e0000 */
[----:B------:R-:W-:Y:S01]  /*4a50*/  @!UP1 UIADD3 UR8, UPT, UPT, UR7, 0x6400, URZ ;  /* 0x0000640007089890 */ /* 0x000fe2000fffe0ff */
[----:B------:R-:W-:Y:S02]  /*4a60*/  VOTEU.ALL UP1, P4 ;  /* 0x0000000000ff7886 */ /* 0x000fe40002020000 */
[----:B------:R-:W-:Y:S11]  /*4a70*/  @!P4 R2UR UR15, R9 ;  /* 0x00000000090fc2ca */ /* 0x000ff600000e0000 */
[----:B------:R-:W-:Y:S02]  /*4a80*/  @!UPT UIADD3 URZ, UPT, UPT, URZ, URZ, URZ ;  /* 0x000000fffffff290 */ /* 0x000fe4000fffe0ff */
[----:B------:R2:W-:Y:S01]  /*4a90*/  @!UP1 UTMALDG.3D [UR8], [UR14], desc[UR18] ;  /* 0x000012080e0095b4 */ /* 0x0005e20008011000 */
[----:B------:R2:W-:Y:S01]  /*4aa0*/  @!P4 SYNCS.ARRIVE.TRANS64.RED.A0TR RZ, [UR7+0x38], R25 ;  /* 0x00003819ffffc9a7 */ /* 0x0005e20008300407 */
[----:B------:R-:W-:Y:S01]  /*4ab0*/  UPLOP3.LUT UP1, UPT, UPT, UPT, UPT, 0x80, 0x8 ;  /* 0x000000000008789c */ /* 0x000fe20003f2f070 */
[----:B------:R-:W-:Y:S01]  /*4ac0*/  SYNCS.ARRIVE.TRANS64.RED.A1T0 RZ, [UR13], RZ ;  /* 0x000000ffffff79a7 */ /* 0x000fe2000810040d */
[----:B------:R-:W-:Y:S09]  /*4ad0*/  @P3 BRA `(.L_x_76) ;  /* 0xfffffff000a03947 */ /* 0x000ff2000383ffff */
[----:B------:R-:W-:-:S04]  /*4ae0*/  SHF.L.U32 R2, R29, 0x1f, RZ ;  /* 0x0000001f1d027819 */ /* 0x000fc800000006ff */
[----:B------:R-:W1:Y:S02]  /*4af0*/  SYNCS.PHASECHK.TRANS64.TRYWAIT P0, [UR7+0x40], R2 ;  /* 0x00004002ff0075a7 */ /* 0x000e640008001107 */
[----:B-1----:R-:W-:Y:S05]  /*4b00*/  @!P0 BRA `(.L_x_77) ;  /* 0x0000004c003c8947 */ /* 0x002fea0003800000 */
.L_x_163:
[----:B------:R-:W3:Y:S02]  /*4b10*/  SYNCS.PHASECHK.TRANS64.TRYWAIT P0, [UR7+0x48], R2 ;  /* 0x00004802ff0075a7 */ /* 0x000ee40008001107 */
[----:B---3--:R-:W-:Y:S05]  /*4b20*/  @!P0 BRA `(.L_x_78) ;  /* 0x0000004c004c8947 */ /* 0x008fea0003800000 */
.L_x_165:
[----:B------:R-:W3:Y:S02]  /*4b30*/  SYNCS.PHASECHK.TRANS64.TRYWAIT P0, [UR7+0x50], R2 ;  /* 0x00005002ff0075a7 */ /* 0x000ee40008001107 */
[----:B---3--:R-:W-:Y:S05]  /*4b40*/  @!P0 BRA `(.L_x_79) ;  /* 0x0000004c005c8947 */ /* 0x008fea0003800000 */
.L_x_167:
[----:B-1----:R-:W-:-:S07]  /*4b50*/  MOV R0, UR7 ;  /* 0x0000000700007c02 */ /* 0x002fce0008000f00 */
.L_x_80:
[----:B-1----:R-:W-:-:S04]  /*4b60*/  SHF.L.U32 R2, R29, 0x1f, RZ ;  /* 0x0000001f1d027819 */ /* 0x002fc800000006ff */
[----:B------:R1:W3:Y:S03]  /*4b70*/  SYNCS.PHASECHK.TRANS64.TRYWAIT P0, [R0+URZ+0x58], R2 ;  /* 0x00005802000075a7 */ /* 0x0002e600080011ff */
[----:B---3--:R-:W-:Y:S05]  /*4b80*/  @!P0 NANOSLEEP.SYNCS 0x989680 ;  /* 0x009896800000895d */ /* 0x008fea0003900000 */
[----:B------:R-:W3:Y:S02]  /*4b90*/  @!P0 SYNCS.PHASECHK.TRANS64 P0, [R0+URZ+0x58], R2 ;  /* 0x00005802000085a7 */ /* 0x000ee400080010ff */
[----:B--23--:R-:W-:Y:S05]  /*4ba0*/  @P0 EXIT ;  /* 0x000000000000094d */ /* 0x00cfea0003800000 */
[----:B------:R-:W-:Y:S05]  /*4bb0*/  BRA `(.L_x_80) ;  /* 0xfffffffc00e87947 */ /* 0x000fea000383ffff */
.L_x_65:
[----:B------:R-:W-:-:S06]  /*4bc0*/  UISETP.GE.AND UP1, UPT, UR8, 0x4, UPT ;  /* 0x000000040800788c */ /* 0x000fcc000bf26270 */
[----:B------:R-:W-:-:S13]  /*4bd0*/  PLOP3.LUT P0, PT, PT, PT, UP1, 0x80, 0x8 ;  /* 0x000000000008781c */ /* 0x000fda0003f0f018 */
[----:B------:R-:W-:Y:S05]  /*4be0*/  @!P0 EXIT ;  /* 0x000000000000894d */ /* 0x000fea0003800000 */
[----:B------:R-:W-:Y:S01]  /*4bf0*/  BAR.SYNC.DEFER_BLOCKING 0x6, 0xa0 ;  /* 0x0182800000007b1d */ /* 0x000fe20000010000 */
[C---:B------:R-:W-:Y:S01]  /*4c00*/  IMAD.SHL.U32 R4, R101.reuse, 0x40, RZ ;  /* 0x0000004065047824 */ /* 0x040fe200078e00ff */
[C---:B------:R-:W-:Y:S01]  /*4c10*/  R2P PR, R101.reuse, 0x6 ;  /* 0x0000000665007804 */ /* 0x040fe20000000000 */
[C---:B------:R-:W-:Y:S01]  /*4c20*/  IMAD.SHL.U32 R92, R101.reuse, 0x8, RZ ;  /* 0x00000008655c7824 */ /* 0x040fe200078e00ff */
[----:B------:R-:W-:Y:S01]  /*4c30*/  CS2R R96, SRZ ;  /* 0x0000000000607805 */ /* 0x000fe2000001ff00 */
[C---:B------:R-:W-:Y:S01]  /*4c40*/  IMAD.U32 R46, R101.reuse, 0x10000, RZ ;  /* 0x00010000652e7824 */ /* 0x040fe200078e00ff */
[----:B------:R-:W-:Y:S02]  /*4c50*/  UMOV UR48, 0x400 ;  /* 0x0000040000307882 */ /* 0x000fe40000000000 */
[----:B------:R-:W1:Y:S01]  /*4c60*/  LDC R91, c[0x0][0x370] ;  /* 0x0000dc00ff5b7b82 */ /* 0x000e620000000800 */
[----:B------:R-:W-:Y:S01]  /*4c70*/  ULEA UR48, UR37, UR48, 0x18 ;  /* 0x0000003025307291 */ /* 0x000fe2000f8ec0ff */
[C---:B------:R-:W-:Y:S01]  /*4c80*/  LOP3.LUT R3, R4.reuse, 0x1c0, RZ, 0xc0, !PT ;  /* 0x000001c004037812 */ /* 0x040fe200078ec0ff */
[----:B------:R-:W-:Y:S01]  /*4c90*/  IMAD.SHL.U32 R2, R101, 0x20, RZ ;  /* 0x0000002065027824 */ /* 0x000fe200078e00ff */
[----:B------:R-:W-:Y:S01]  /*4ca0*/  LOP3.LUT R4, R4, 0x200, RZ, 0xc0, !PT ;  /* 0x0000020004047812 */ /* 0x000fe200078ec0ff */
[----:B------:R-:W-:Y:S01]  /*4cb0*/  IMAD.MOV.U32 R99, RZ, RZ, 0x20 ;  /* 0x00000020ff637424 */ /* 0x000fe200078e00ff */
[----:B------:R-:W-:Y:S01]  /*4cc0*/  LOP3.LUT R92, R3, 0x38, R92, 0xf8, !PT ;  /* 0x00000038035c7812 */ /* 0x000fe200078ef85c */
[----:B------:R-:W-:Y:S01]  /*4cd0*/  UIADD3 UR4, UPT, UPT, UR48, 0x400, URZ ;  /* 0x0000040030047890 */ /* 0x000fe2000fffe0ff */
[----:B------:R-:W2:Y:S01]  /*4ce0*/  LDC R42, c[0x0][0xb0c] ;  /* 0x0002c300ff2a7b82 */ /* 0x000ea20000000800 */
[----:B------:R-:W-:Y:S01]  /*4cf0*/  SHF.R.U32.HI R3, RZ, 0x1, R101 ;  /* 0x00000001ff037819 */ /* 0x000fe20000011665 */
[----:B------:R-:W-:Y:S01]  /*4d00*/  IMAD.MOV.U32 R98, RZ, RZ, 0x1 ;  /* 0x00000001ff627424 */ /* 0x000fe200078e00ff */
[----:B------:R-:W-:Y:S01]  /*4d10*/  LOP3.LUT R46, R46, 0x600000, RZ, 0xc0, !PT ;  /* 0x006000002e2e7812 */ /* 0x000fe200078ec0ff */
[----:B------:R-:W-:Y:S01]  /*4d20*/  IMAD.MOV.U32 R45, RZ, RZ, RZ ;  /* 0x000000ffff2d7224 */ /* 0x000fe200078e00ff */
[----:B------:R-:W-:Y:S01]  /*4d30*/  LOP3.LUT R2, R4, 0xc00, R2, 0xf8, !PT ;  /* 0x00000c0004027812 */ /* 0x000fe200078ef802 */
[----:B------:R-:W-:Y:S01]  /*4d40*/  IMAD.MOV.U32 R104, RZ, RZ, RZ ;  /* 0x000000ffff687224 */ /* 0x000fe200078e00ff */
[----:B------:R-:W-:Y:S01]  /*4d50*/  LOP3.LUT R92, R92, 0x8, R3, 0x78, !PT ;  /* 0x000000085c5c7812 */ /* 0x000fe200078e7803 */
[----:B------:R-:W4:Y:S01]  /*4d60*/  LDC R89, c[0x0][0xb20] ;  /* 0x0002c800ff597b82 */ /* 0x000f220000000800 */
[----:B------:R-:W3:Y:S01]  /*4d70*/  LDS R0, [UR48+0x120] ;  /* 0x00012030ff007984 */ /* 0x000ee20008000800 */
[----:B------:R-:W-:Y:S01]  /*4d80*/  SEL R100, R99, 0xffffffe0, !P2 ;  /* 0xffffffe063647807 */ /* 0x000fe20005000000 */
[----:B------:R-:W-:Y:S01]  /*4d90*/  IMAD.U32 R94, RZ, RZ, UR4 ;  /* 0x00000004ff5e7e24 */ /* 0x000fe2000f8e00ff */
[----:B------:R-:W-:Y:S01]  /*4da0*/  LOP3.LUT R92, R2, R92, RZ, 0xfc, !PT ;  /* 0x0000005c025c7212 */ /* 0x000fe200078efcff */
[----:B------:R-:W1:Y:S01]  /*4db0*/  LDCU.64 UR52, c[0x0][0x348] ;  /* 0x00006900ff3477ac */ /* 0x000e620008000a00 */
[----:B------:R-:W-:-:S02]  /*4dc0*/  LOP3.LUT R101, R101, 0x60, RZ, 0xc0, !PT ;  /* 0x0000006065657812 */ /* 0x000fc400078ec0ff */
[----:B------:R-:W1:Y:S01]  /*4dd0*/  LDC R41, c[0x0][0xb30] ;  /* 0x0002cc00ff297b82 */ /* 0x000e620000000800 */
[----:B------:R-:W-:Y:S01]  /*4de0*/  SEL R99, R99, 0xffffffe0, !P1 ;  /* 0xffffffe063637807 */ /* 0x000fe20004800000 */
[----:B------:R-:W1:Y:S01]  /*4df0*/  LDCU.64 UR38, c[0x0][0x888] ;  /* 0x00011100ff2677ac */ /* 0x000e620008000a00 */
[----:B------:R-:W1:Y:S05]  /*4e00*/  LDCU.64 UR44, c[0x0][0x890] ;  /* 0x00011200ff2c77ac */ /* 0x000e6a0008000a00 */
[----:B------:R-:W1:Y:S01]  /*4e10*/  LDC.64 R84, c[0x0][0xb10] ;  /* 0x0002c400ff547b82 */ /* 0x000e620000000a00 */
[----:B------:R-:W-:Y:S01]  /*4e20*/  UMOV UR49, URZ ;  /* 0x000000ff00317c82 */ /* 0x000fe20008000000 */
[----:B------:R-:W-:-:S06]  /*4e30*/  UMOV UR51, URZ ;  /* 0x000000ff00337c82 */ /* 0x000fcc0008000000 */
[----:B------:R-:W1:Y:S08]  /*4e40*/  LDC.64 R38, c[0x0][0xb18] ;  /* 0x0002c600ff267b82 */ /* 0x000e700000000a00 */
[----:B------:R-:W1:Y:S08]  /*4e50*/  LDC.64 R36, c[0x0][0xb28] ;  /* 0x0002ca00ff247b82 */ /* 0x000e700000000a00 */
[----:B------:R-:W1:Y:S01]  /*4e60*/  LDC.64 R82, c[0x0][0x8b0] ;  /* 0x00022c00ff527b82 */ /* 0x000e620000000a00 */
[----:B---3--:R-:W-:-:S07]  /*4e70*/  IMAD.IADD R46, R0, 0x1, R46 ;  /* 0x00000001002e7824 */ /* 0x008fce00078e022e */
[----:B------:R-:W3:Y:S08]  /*4e80*/  LDC.64 R80, c[0x0][0x8a8] ;  /* 0x00022a00ff507b82 */ /* 0x000ef00000000a00 */
[----:B--2-4-:R-:W1:Y:S02]  /*4e90*/  LDC R90, c[0x0][0x374] ;  /* 0x0000dd00ff5a7b82 */ /* 0x014e640000000800 */
.L_x_124:
[----:B------:R-:W-:Y:S02]  /*4ea0*/  LEA R0, R104, UR48, 0x3 ;  /* 0x0000003068007c11 */ /* 0x000fe4000f8e18ff */
[----:B------:R-:W-:Y:S02]  /*4eb0*/  SHF.L.U32 R2, R96, 0x1f, RZ ;  /* 0x0000001f60027819 */ /* 0x000fe400000006ff */
[----:B-1----:R-:W-:Y:S02]  /*4ec0*/  LEA R16, R104, UR48, 0x4 ;  /* 0x0000003068107c11 */ /* 0x002fe4000f8e20ff */
[----:B------:R-:W2:Y:S02]  /*4ed0*/  SYNCS.PHASECHK.TRANS64.TRYWAIT P0, [R0+URZ+0x70], R2 ;  /* 0x00007002000075a7 */ /* 0x000ea400080011ff */
[----:B--2---:R-:W-:Y:S05]  /*4ee0*/  @!P0 BRA `(.L_x_81) ;  /* 0x00000048008c8947 */ /* 0x004fea0003800000 */
.L_x_168:
[----:B------:R-:W4:Y:S01]  /*4ef0*/  LDC.64 R10, c[0x0][0xb10] ;  /* 0x0002c400ff0a7b82 */ /* 0x000f220000000a00 */
[----:B------:R-:W3:Y:S01]  /*4f00*/  LDS.128 R16, [R16+0x100] ;  /* 0x0001000010107984 */ /* 0x000ee20000000c00 */
[----:B-1----:R-:W-:Y:S01]  /*4f10*/  ISETP.NE.AND P1, PT, R41, 0x1, PT ;  /* 0x000000012900780c */ /* 0x002fe20003f25270 */
[----:B--2---:R-:W-:Y:S01]  /*4f20*/  VIADD R0, R0, 0x80 ;  /* 0x0000008000007836 */ /* 0x004fe20000000000 */
[----:B------:R-:W-:Y:S04]  /*4f30*/  ISETP.GE.AND P0, PT, R40, 0x1, PT ;  /* 0x000000012800780c */ /* 0x000fe80003f06270 */
[----:B------:R-:W1:Y:S01]  /*4f40*/  LDC.64 R8, c[0x0][0xb18] ;  /* 0x0002c600ff087b82 */ /* 0x000e620000000a00 */
[----:B------:R-:W-:Y:S01]  /*4f50*/  PRMT R0, RZ, 0x654, R0 ;  /* 0x00000654ff007816 */ /* 0x000fe20000000000 */
[----:B------:R-:W-:Y:S01]  /*4f60*/  @!PT LDS RZ, [RZ] ;  /* 0x00000000fffff984 */ /* 0x000fe20000000800 */
[----:B------:R-:W-:Y:S01]  /*4f70*/  @!PT LDS RZ, [RZ] ;  /* 0x00000000fffff984 */ /* 0x000fe20000000800 */
[----:B------:R-:W-:Y:S01]  /*4f80*/  @!PT LDS RZ, [RZ] ;  /* 0x00000000fffff984 */ /* 0x000fe20000000800 */
[----:B------:R-:W-:Y:S01]  /*4f90*/  @!PT LDS RZ, [RZ] ;  /* 0x00000000fffff984 */ /* 0x000fe20000000800 */
[----:B------:R2:W-:Y:S06]  /*4fa0*/  MEMBAR.ALL.CTA ;  /* 0x0000000000007992 */ /* 0x0005ec0000008000 */
[----:B--2---:R-:W2:Y:S01]  /*4fb0*/  FENCE.VIEW.ASYNC.S ;  /* 0x00000000000073c6 */ /* 0x004ea20000000000 */
[----:B------:R-:W1:Y:S08]  /*4fc0*/  @!P1 LDC R12, c[0x0][0xb20] ;  /* 0x0002c800ff0c9b82 */ /* 0x000e700000000800 */
[----:B------:R-:W1:Y:S01]  /*4fd0*/  @!P1 LDC R7, c[0x0][0xb0c] ;  /* 0x0002c300ff079b82 */ /* 0x000e620000000800 */
[----:B--2---:R2:W-:Y:S01]  /*4fe0*/  SYNCS.ARRIVE.TRANS64.RED.A1T0 RZ, [R0+URZ], RZ ;  /* 0x000000ff00ff79a7 */ /* 0x0045e200081004ff */
[----:B---3--:R-:W-:Y:S04]  /*4ff0*/  LOP3.LUT P4, RZ, R18, 0x1, RZ, 0xc0, !PT ;  /* 0x0000000112ff7812 */ /* 0x008fe8000788c0ff */
[----:B------:R-:W-:Y:S09]  /*5000*/  P2R R102, PR, RZ, 0x10 ;  /* 0x00000010ff667803 */ /* 0x000ff20000000000 */
[----:B------:R-:W-:Y:S02]  /*5010*/  @P4 MOV R44, R16 ;  /* 0x00000010002c4202 */ /* 0x000fe40000000f00 */
[----:B------:R-:W-:Y:S01]  /*5020*/  @P4 LOP3.LUT R43, R17, 0xffff, RZ, 0xc0, !PT ;  /* 0x0000ffff112b4812 */ /* 0x000fe200078ec0ff */
[----:B--2-4-:R-:W-:Y:S06]  /*5030*/  @!P0 BRA `(.L_x_82) ;  /* 0x0000000000a48947 */ /* 0x014fec0003800000 */
[----:B------:R-:W-:Y:S01]  /*5040*/  IMAD.HI.U32 R0, R90, R39, RZ ;  /* 0x000000275a007227 */ /* 0x000fe200078e00ff */
[----:B------:R-:W-:Y:S02]  /*5050*/  ISETP.NE.AND P0, PT, R38, 0x1, PT ;  /* 0x000000012600780c */ /* 0x000fe40003f05270 */
[----:B------:R-:W-:Y:S01]  /*5060*/  ISETP.NE.AND P2, PT, R40, 0x1, PT ;  /* 0x000000012800780c */ /* 0x000fe20003f45270 */
[----:B------:R-:W-:Y:S01]  /*5070*/  IMAD.HI.U32 R4, R91, R84, RZ ;  /* 0x000000545b047227 */ /* 0x000fe200078e00ff */
[----:B------:R-:W-:Y:S02]  /*5080*/  SHF.R.U32.HI R0, RZ, R89, R0 ;  /* 0x00000059ff007219 */ /* 0x000fe40000011600 */
[----:B------:R-:W-:Y:S01]  /*5090*/  ISETP.NE.AND P3, PT, R42, 0x1, PT ;  /* 0x000000012a00780c */ /* 0x000fe20003f65270 */
[----:B------:R-:W-:Y:S01]  /*50a0*/  IMAD.HI.U32 R6, R43, R39, RZ ;  /* 0x000000272b067227 */ /* 0x000fe200078e00ff */
[-C--:B------:R-:W-:Y:S02]  /*50b0*/  SHF.R.U32.HI R4, RZ, R85.reuse, R4 ;  /* 0x00000055ff047219 */ /* 0x080fe40000011604 */
[----:B------:R-:W-:Y:S01]  /*50c0*/  SEL R0, R90, R0, !P0 ;  /* 0x000000005a007207 */ /* 0x000fe20004000000 */
[----:B------:R-:W-:Y:S01]  /*50d0*/  IMAD.HI.U32 R5, R44, R84, RZ ;  /* 0x000000542c057227 */ /* 0x000fe200078e00ff */
[----:B------:R-:W-:Y:S03]  /*50e0*/  SEL R4, R91, R4, !P3 ;  /* 0x000000045b047207 */ /* 0x000fe60005800000 */
[-C--:B------:R-:W-:Y:S01]  /*50f0*/  IMAD.HI.U32 R3, R0, R36.reuse, RZ ;  /* 0x0000002400037227 */ /* 0x080fe200078e00ff */
[----:B------:R-:W-:Y:S03]  /*5100*/  SHF.R.U32.HI R5, RZ, R85, R5 ;  /* 0x00000055ff057219 */ /* 0x000fe60000011605 */
[----:B------:R-:W-:Y:S01]  /*5110*/  IMAD.HI.U32 R2, R4, R36, RZ ;  /* 0x0000002404027227 */ /* 0x000fe200078e00ff */
[----:B------:R-:W-:Y:S02]  /*5120*/  @P2 SHF.R.U32.HI R0, RZ, R37, R3 ;  /* 0x00000025ff002219 */ /* 0x000fe40000011603 */
[----:B------:R-:W-:Y:S02]  /*5130*/  SHF.R.U32.HI R3, RZ, R89, R6 ;  /* 0x00000059ff037219 */ /* 0x000fe40000011606 */
[----:B------:R-:W-:Y:S01]  /*5140*/  @P2 SHF.R.U32.HI R4, RZ, R37, R2 ;  /* 0x00000025ff042219 */ /* 0x000fe20000011602 */
[----:B------:R-:W-:Y:S01]  /*5150*/  IMAD R0, R40, R0, RZ ;  /* 0x0000000028007224 */ /* 0x000fe200078e02ff */
[----:B------:R-:W-:Y:S02]  /*5160*/  SEL R3, R43, R3, !P0 ;  /* 0x000000032b037207 */ /* 0x000fe40004000000 */
[----:B------:R-:W-:Y:S01]  /*5170*/  SEL R2, R44, R5, !P3 ;  /* 0x000000052c027207 */ /* 0x000fe20005800000 */
[----:B------:R-:W-:Y:S01]  /*5180*/  IMAD R5, R40, R4, RZ ;  /* 0x0000000428057224 */ /* 0x000fe200078e02ff */
[C---:B------:R-:W-:Y:S01]  /*5190*/  ISETP.GE.AND P0, PT, R3.reuse, R0, PT ;  /* 0x000000000300720c */ /* 0x040fe20003f06270 */
[C---:B------:R-:W-:Y:S03]  /*51a0*/  IMAD.HI.U32 R0, R3.reuse, R36, RZ ;  /* 0x0000002403007227 */ /* 0x040fe600078e00ff */
[C---:B------:R-:W-:Y:S02]  /*51b0*/  ISETP.GE.OR P0, PT, R2.reuse, R5, P0 ;  /* 0x000000050200720c */ /* 0x040fe40000706670 */
[----:B------:R-:W-:Y:S04]  /*51c0*/  SHF.R.U32.HI R0, RZ, R37, R0 ;  /* 0x00000025ff007219 */ /* 0x000fe80000011600 */
[C---:B------:R-:W-:Y:S05]  /*51d0*/  SEL R6, R3.reuse, R0, !P2 ;  /* 0x0000000003067207 */ /* 0x040fea0005000000 */
        /* <DEDUP_REMOVED lines=14> */
[----:B------:R-:W-:Y:S07]  /*52c0*/  IMAD R43, R3, R38, R43 ;  /* 0x00000026032b7224 */ /* 0x000fee00078e022b */
.L_x_82:
[----:B-1----:R-:W-:Y:S01]  /*52d0*/  @!P1 ISETP.NE.AND P0, PT, R8, 0x1, PT ;  /* 0x000000010800980c */ /* 0x002fe20003f05270 */
[----:B------:R-:W-:Y:S01]  /*52e0*/  @!P1 IMAD.HI.U32 R2, R43, R9, RZ ;  /* 0x000000092b029227 */ /* 0x000fe200078e00ff */
[----:B------:R-:W-:Y:S01]  /*52f0*/  R2UR UR42, R15 ;  /* 0x000000000f2a72ca */ /* 0x000fe200000e0000 */
[----:B------:R-:W-:Y:S01]  /*5300*/  BSSY.RECONVERGENT B6, `(.L_x_83) ;  /* 0x0000031000067945 */ /* 0x000fe20003800200 */
[----:B------:R-:W-:Y:S01]  /*5310*/  R2UR UR41, R14 ;  /* 0x000000000e2972ca */ /* 0x000fe200000e0000 */
[----:B------:R-:W-:Y:S01]  /*5320*/  @!P1 IMAD.HI.U32 R0, R44, R10, RZ ;  /* 0x0000000a2c009227 */ /* 0x000fe200078e00ff */
[----:B------:R-:W-:Y:S02]  /*5330*/  @!P1 SHF.R.U32.HI R2, RZ, R12, R2 ;  /* 0x0000000cff029219 */ /* 0x000fe40000011602 */
[----:B------:R-:W-:Y:S01]  /*5340*/  @!P1 ISETP.NE.AND P2, PT, R7, 0x1, PT ;  /* 0x000000010700980c */ /* 0x000fe20003f45270 */
[----:B------:R-:W-:Y:S01]  /*5350*/  VIADD R104, R104, 0x1 ;  /* 0x0000000168687836 */ /* 0x000fe20000000000 */
[----:B------:R-:W-:Y:S02]  /*5360*/  @!P1 SEL R2, R43, R2, !P0 ;  /* 0x000000022b029207 */ /* 0x000fe40004000000 */
[----:B------:R-:W-:Y:S02]  /*5370*/  @!P1 SHF.R.U32.HI R0, RZ, R11, R0 ;  /* 0x0000000bff009219 */ /* 0x000fe40000011600 */
[----:B------:R-:W-:Y:S01]  /*5380*/  LOP3.LUT P0, RZ, R94, 0x3f0, RZ, 0xc0, !PT ;  /* 0x000003f05eff7812 */ /* 0x000fe2000780c0ff */
[----:B------:R-:W-:Y:S01]  /*5390*/  USHF.L.U32 UR42, UR42, 0x6, URZ ;  /* 0x000000062a2a7899 */ /* 0x000fe200080006ff */
[----:B------:R-:W-:Y:S01]  /*53a0*/  @!P1 SEL R3, R44, R0, !P2 ;  /* 0x000000002c039207 */ /* 0x000fe20005000000 */
[----:B------:R-:W-:Y:S01]  /*53b0*/  USHF.L.U32 UR41, UR41, 0x8, URZ ;  /* 0x0000000829297899 */ /* 0x000fe200080006ff */
[----:B------:R-:W-:Y:S03]  /*53c0*/  @P4 SHF.R.U32.HI R95, RZ, 0x10, R17 ;  /* 0x00000010ff5f4819 */ /* 0x000fe60000011611 */
[----:B------:R-:W-:Y:S02]  /*53d0*/  @!P1 IMAD.IADD R0, R2, 0x1, -R3 ;  /* 0x0000000102009824 */ /* 0x000fe400078e0a03 */
[----:B------:R-:W-:Y:S02]  /*53e0*/  @!P1 IMAD.IADD R2, R3, 0x1, -R2 ;  /* 0x0000000103029824 */ /* 0x000fe400078e0a02 */
[----:B------:R-:W-:Y:S02]  /*53f0*/  @!P1 IMAD R44, R0, R7, R44 ;  /* 0x00000007002c9224 */ /* 0x000fe400078e022c */
[----:B------:R-:W-:Y:S01]  /*5400*/  @!P1 IMAD R43, R2, R8, R43 ;  /* 0x00000008022b9224 */ /* 0x000fe200078e022b */
[----:B------:R-:W-:Y:S06]  /*5410*/  @!P0 BRA `(.L_x_84) ;  /* 0x00000000007c8947 */ /* 0x000fec0003800000 */
[----:B------:R-:W1:Y:S01]  /*5420*/  LDCU.64 UR8, c[0x4][0x80] ;  /* 0x01001000ff0877ac */ /* 0x000e620008000a00 */
[----:B------:R-:W-:Y:S01]  /*5430*/  MOV R2, 0x0 ;  /* 0x0000000000027802 */ /* 0x000fe20000000f00 */
[----:B------:R-:W-:Y:S02]  /*5440*/  HFMA2 R12, -RZ, RZ, 0, 5.9604644775390625e-08 ;  /* 0x00000001ff0c7431 */ /* 0x000fe400000001ff */
[----:B------:R-:W-:Y:S01]  /*5450*/  IMAD.MOV.U32 R8, RZ, RZ, 0x70 ;  /* 0x00000070ff087424 */ /* 0x000fe200078e00ff */
[----:B------:R2:W3:Y:S01]  /*5460*/  LDC.64 R14, c[0x4][R2] ;  /* 0x01000000020e7b82 */ /* 0x0004e20000000a00 */
[----:B------:R-:W4:Y:S01]  /*5470*/  LDCU.64 UR6, c[0x4][0x88] ;  /* 0x01001100ff0677ac */ /* 0x000f220008000a00 */
[----:B------:R-:W-:Y:S01]  /*5480*/  IMAD.MOV.U32 R13, RZ, RZ, RZ ;  /* 0x000000ffff0d7224 */ /* 0x000fe200078e00ff */
[----:B------:R-:W2:Y:S01]  /*5490*/  LDCU.64 UR4, c[0x4][0x8] ;  /* 0x01000100ff0477ac */ /* 0x000ea20008000a00 */
[----:B-1----:R-:W-:Y:S01]  /*54a0*/  MOV R5, UR9 ;  /* 0x0000000900057c02 */ /* 0x002fe20008000f00 */
[----:B------:R-:W-:Y:S01]  /*54b0*/  IMAD.U32 R4, RZ, RZ, UR8 ;  /* 0x00000008ff047e24 */ /* 0x000fe2000f8e00ff */
[----:B----4-:R-:W-:Y:S01]  /*54c0*/  MOV R7, UR7 ;  /* 0x0000000700077c02 */ /* 0x010fe20008000f00 */
[----:B------:R-:W-:Y:S01]  /*54d0*/  IMAD.U32 R6, RZ, RZ, UR6 ;  /* 0x00000006ff067e24 */ /* 0x000fe2000f8e00ff */
[----:B--2---:R-:W-:Y:S01]  /*54e0*/  MOV R11, UR5 ;  /* 0x00000005000b7c02 */ /* 0x004fe20008000f00 */
[----:B------:R-:W-:Y:S02]  /*54f0*/  IMAD.U32 R10, RZ, RZ, UR4 ;  /* 0x00000004ff0a7e24 */ /* 0x000fe4000f8e00ff */
[----:B------:R-:W-:Y:S07]  /*5500*/  LEPC R20, `(.L_x_85) ;  /* 0x000000001014794e */ /* 0x000fee0000000000 */
[----:B---3-5:R-:W-:Y:S05]  /*5510*/  CALL.ABS.NOINC R14 ;  /* 0x000000000e007343 */ /* 0x028fea0003c00000 */
.L_x_85:
[----:B------:R-:W1:Y:S01]  /*5520*/  LDCU.64 UR8, c[0x4][0x80] ;  /* 0x01001000ff0877ac */ /* 0x000e620008000a00 */
[----:B------:R-:W2:Y:S01]  /*5530*/  LDC.64 R2, c[0x4][R2] ;  /* 0x0100000002027b82 */ /* 0x000ea20000000a00 */
[----:B------:R-:W-:Y:S02]  /*5540*/  HFMA2 R12, -RZ, RZ, 0, 5.9604644775390625e-08 ;  /* 0x00000001ff0c7431 */ /* 0x000fe400000001ff */
[----:B------:R-:W-:Y:S02]  /*5550*/  IMAD.MOV.U32 R8, RZ, RZ, 0x70 ;  /* 0x00000070ff087424 */ /* 0x000fe400078e00ff */
[----:B------:R-:W-:Y:S01]  /*5560*/  IMAD.MOV.U32 R13, RZ, RZ, RZ ;  /* 0x000000ffff0d7224 */ /* 0x000fe200078e00ff */
[----:B------:R-:W3:Y:S01]  /*5570*/  LDCU.64 UR6, c[0x4][0x88] ;  /* 0x01001100ff0677ac */ /* 0x000ee20008000a00 */
[----:B------:R-:W4:Y:S01]  /*5580*/  LDCU.64 UR4, c[0x4][0x8] ;  /* 0x01000100ff0477ac */ /* 0x000f220008000a00 */
[----:B-1----:R-:W-:Y:S02]  /*5590*/  MOV R4, UR8 ;  /* 0x0000000800047c02 */ /* 0x002fe40008000f00 */
[----:B------:R-:W-:Y:S02]  /*55a0*/  MOV R5, UR9 ;  /* 0x0000000900057c02 */ /* 0x000fe40008000f00 */
[----:B---3--:R-:W-:Y:S01]  /*55b0*/  MOV R7, UR7 ;  /* 0x0000000700077c02 */ /* 0x008fe20008000f00 */
[----:B------:R-:W-:Y:S01]  /*55c0*/  IMAD.U32 R6, RZ, RZ, UR6 ;  /* 0x00000006ff067e24 */ /* 0x000fe2000f8e00ff */
[----:B----4-:R-:W-:Y:S01]  /*55d0*/  MOV R11, UR5 ;  /* 0x00000005000b7c02 */ /* 0x010fe20008000f00 */
[----:B------:R-:W-:Y:S02]  /*55e0*/  IMAD.U32 R10, RZ, RZ, UR4 ;  /* 0x00000004ff0a7e24 */ /* 0x000fe4000f8e00ff */
[----:B------:R-:W-:Y:S07]  /*55f0*/  LEPC R20, `(.L_x_84) ;  /* 0x000000001014794e */ /* 0x000fee0000000000 */
[----:B--2---:R-:W-:Y:S05]  /*5600*/  CALL.ABS.NOINC R2 ;  /* 0x0000000002007343 */ /* 0x004fea0003c00000 */
.L_x_84:
[----:B------:R-:W-:Y:S05]  /*5610*/  BSYNC.RECONVERGENT B6 ;  /* 0x0000000000067941 */ /* 0x000fea0003800200 */
.L_x_83:
[----:B------:R-:W-:Y:S01]  /*5620*/  ISETP.NE.U32.AND P4, PT, R82, RZ, PT ;  /* 0x000000ff5200720c */ /* 0x000fe20003f85070 */
[----:B------:R-:W-:Y:S01]  /*5630*/  UISETP.NE.AND UP2, UPT, UR50, URZ, UPT ;  /* 0x000000ff3200728c */ /* 0x000fe2000bf45270 */
[----:B------:R-:W-:Y:S01]  /*5640*/  ISETP.NE.U32.AND P2, PT, RZ, UR38, PT ;  /* 0x00000026ff007c0c */ /* 0x000fe2000bf45070 */
[----:B------:R-:W-:Y:S01]  /*5650*/  UISETP.NE.U32.AND UP1, UPT, UR44, URZ, UPT ;  /* 0x000000ff2c00728c */ /* 0x000fe2000bf25070 */
[----:B------:R-:W-:Y:S01]  /*5660*/  ISETP.NE.AND.EX P4, PT, R83, RZ, PT, P4 ;  /* 0x000000ff5300720c */ /* 0x000fe20003f85340 */
[----:B------:R-:W-:Y:S01]  /*5670*/  UPLOP3.LUT UP0, UPT, UPT, UPT, UPT, 0x40, 0x4 ;  /* 0x000000000004789c */ /* 0x000fe20003f0e870 */
[----:B------:R-:W-:Y:S01]  /*5680*/  ISETP.NE.AND.EX P2, PT, RZ, UR39, PT, P2 ;  /* 0x00000027ff007c0c */ /* 0x000fe2000bf45320 */
[----:B------:R-:W-:Y:S01]  /*5690*/  UISETP.NE.AND.EX UP1, UPT, UR45, URZ, UPT, UP1 ;  /* 0x000000ff2d00728c */ /* 0x000fe2000bf25310 */
[----:B------:R-:W-:Y:S04]  /*56a0*/  PLOP3.LUT P1, PT, PT, PT, UP2, 0x80, 0x8 ;  /* 0x000000000008781c */ /* 0x000fe80003f2f028 */
[----:B------:R-:W-:Y:S06]  /*56b0*/  @UP2 UPLOP3.LUT UP0, UPT, UPT, UPT, UP1, 0x80, 0x8 ;  /* 0x000000000008289c */ /* 0x000fec0003f0f010 */
[----:B------:R-:W-:Y:S01]  /*56c0*/  PLOP3.LUT P0, PT, PT, PT, UP0, 0x80, 0x8 ;  /* 0x000000000008781c */ /* 0x000fe20003f0f008 */
[----:B------:R-:W-:Y:S01]  /*56d0*/  @!UPT UIADD3 URZ, UPT, UPT, URZ, URZ, URZ ;  /* 0x000000fffffff290 */ /* 0x000fe2000fffe0ff */
[----:B------:R-:W-:Y:S11]  /*56e0*/  BRA.U !UP1, `(.L_x_86) ;  /* 0x0000000109387547 */ /* 0x000ff6000b800000 */
[----:B------:R-:W-:Y:S01]  /*56f0*/  UISETP.NE.U32.AND UP0, UPT, UR38, URZ, UPT ;  /* 0x000000ff2600728c */ /* 0x000fe2000bf05070 */
[----:B------:R-:W-:Y:S02]  /*5700*/  HFMA2 R0, -RZ, RZ, 0, 5.9604644775390625e-08 ;  /* 0x00000001ff007431 */ /* 0x000fe400000001ff */
[----:B------:R-:W-:Y:S01]  /*5710*/  IMAD.MOV.U32 R88, RZ, RZ, 0x1 ;  /* 0x00000001ff587424 */ /* 0x000fe200078e00ff */
[----:B------:R-:W-:Y:S06]  /*5720*/  UISETP.NE.AND.EX UP0, UPT, UR39, URZ, UPT, UP0 ;  /* 0x000000ff2700728c */ /* 0x000fec000bf05300 */
[----:B------:R-:W-:Y:S05]  /*5730*/  PLOP3.LUT P3, PT, PT, PT, UP0, 0x80, 0x8 ;  /* 0x000000000008781c */ /* 0x000fea0003f6f008 */
[----:B------:R-:W1:Y:S01]  /*5740*/  @UP0 LDCU.64 UR6, c[0x0][0x888] ;  /* 0x00011100ff0607ac */ /* 0x000e620008000a00 */
[----:B------:R-:W-:Y:S07]  /*5750*/  @UP0 UIMAD UR4, UR36, UR44, URZ ;  /* 0x0000002c240402a4 */ /* 0x000fee000f8e02ff */
[----:B------:R-:W-:Y:S01]  /*5760*/  @!P3 PRMT R88, R0, 0x7610, R88 ;  /* 0x000076100058b816 */ /* 0x000fe20000000058 */
[----:B-1----:R-:W-:Y:S03]  /*5770*/  @UP0 UIMAD.WIDE UR6, UR4, 0x4, UR6 ;  /* 0x00000004040608a5 */ /* 0x002fe6000f8e0206 */
[----:B------:R-:W1:Y:S03]  /*5780*/  @!UP0 LDCU UR4, c[0x0][0x880] ;  /* 0x00011000ff0487ac */ /* 0x000e660008000800 */
[----:B------:R-:W-:Y:S01]  /*5790*/  IMAD.U32 R2, RZ, RZ, UR6 ;  /* 0x00000006ff027e24 */ /* 0x000fe2000f8e00ff */
[----:B------:R-:W-:Y:S05]  /*57a0*/  MOV R3, UR7 ;  /* 0x0000000700037c02 */ /* 0x000fea0008000f00 */
[----:B-----5:R2:W5:Y:S02]  /*57b0*/  @P3 LDG.E R49, desc[UR46][R2.64] ;  /* 0x0000002e02313981 */ /* 0x020564000c1e1900 */
[----:B-12---:R-:W-:Y:S02]  /*57c0*/  @!P3 IMAD.U32 R49, RZ, RZ, UR4 ;  /* 0x00000004ff31be24 */ /* 0x006fe4000f8e00ff */
.L_x_86:
[----:B------:R-:W-:Y:S05]  /*57d0*/  @!P4 BRA `(.L_x_87) ;  /* 0x000000000020c947 */ /* 0x000fea0003800000 */
[----:B------:R-:W-:Y:S04]  /*57e0*/  ISETP.NE.U32.AND P3, PT, R80, RZ, PT ;  /* 0x000000ff5000720c */ /* 0x000fe80003f65070 */
[----:B------:R-:W-:Y:S11]  /*57f0*/  ISETP.NE.AND.EX P3, PT, R81, RZ, PT, P3 ;  /* 0x000000ff5100720c */ /* 0x000ff60003f65330 */
[----:B------:R-:W-:Y:S02]  /*5800*/  @!UPT UIADD3 URZ, UPT, UPT, URZ, URZ, URZ ;  /* 0x000000fffffff290 */ /* 0x000fe4000fffe0ff */
[----:B------:R-:W1:Y:S01]  /*5810*/  @P3 LDC.64 R2, c[0x0][0x8a8] ;  /* 0x00022a00ff023b82 */ /* 0x000e620000000a00 */
[----:B------:R-:W-:Y:S04]  /*5820*/  @P3 IMAD R0, R82, UR36, RZ ;  /* 0x0000002452003c24 */ /* 0x000fe8000f8e02ff */
[----:B-1----:R-:W-:Y:S05]  /*5830*/  @P3 IMAD.WIDE R2, R0, 0x4, R2 ;  /* 0x0000000400023825 */ /* 0x002fea00078e0202 */
[----:B-----5:R1:W5:Y:S02]  /*5840*/  @P3 LDG.E R47, desc[UR46][R2.64] ;  /* 0x0000002e022f3981 */ /* 0x020364000c1e1900 */
[----:B-1----:R-:W2:Y:S02]  /*5850*/  @!P3 LDC R47, c[0x0][0x8a0] ;  /* 0x00022800ff2fbb82 */ /* 0x002ea40000000800 */
.L_x_87:
[----:B-----5:R-:W-:Y:S01]  /*5860*/  FSETP.NEU.AND P3, PT, R49, RZ, PT ;  /* 0x000000ff3100720b */ /* 0x020fe20003f6d000 */
[----:B------:R-:W-:Y:S01]  /*5870*/  IMAD.SHL.U32 R66, R92, 0x2, RZ ;  /* 0x000000025c427824 */ /* 0x000fe200078e00ff */
[----:B------:R-:W-:Y:S01]  /*5880*/  SEL R4, RZ, 0xffffffff, P2 ;  /* 0xffffffffff047807 */ /* 0x000fe20001000000 */
[----:B------:R-:W-:Y:S01]  /*5890*/  BSSY B1, `(.L_x_88) ;  /* 0x0000043000017945 */ /* 0x000fe20003800000 */
[----:B------:R-:W-:Y:S01]  /*58a0*/  @P1 LOP3.LUT P2, RZ, R88, 0xff, RZ, 0xc0, !PT ;  /* 0x000000ff58ff1812 */ /* 0x000fe2000784c0ff */
[----:B------:R-:W-:Y:S01]  /*58b0*/  VIADD R107, R66, UR48 ;  /* 0x00000030426b7c36 */ /* 0x000fe20008000000 */
[----:B------:R-:W-:Y:S01]  /*58c0*/  @P1 SEL R0, RZ, 0xffffffff, P3 ;  /* 0xffffffffff001807 */ /* 0x000fe20001800000 */
[----:B------:R-:W-:Y:S01]  /*58d0*/  IMAD.MOV.U32 R67, RZ, RZ, 0x1 ;  /* 0x00000001ff437424 */ /* 0x000fe200078e00ff */
[----:B------:R-:W-:Y:S01]  /*58e0*/  LOP3.LUT R98, R98, 0x1, RZ, 0x3c, !PT ;  /* 0x0000000162627812 */ /* 0x000fe200078e3cff */
[----:B------:R-:W-:Y:S01]  /*58f0*/  IMAD.MOV.U32 R65, RZ, RZ, RZ ;  /* 0x000000ffff417224 */ /* 0x000fe200078e00ff */
[----:B------:R-:W-:Y:S02]  /*5900*/  @P0 SEL R0, R4, R0, !P2 ;  /* 0x0000000004000207 */ /* 0x000fe40005000000 */
[----:B------:R-:W-:Y:S02]  /*5910*/  CS2R R78, SRZ ;  /* 0x00000000004e7805 */ /* 0x000fe4000001ff00 */
[----:B------:R-:W-:Y:S02]  /*5920*/  LEA R64, R45, UR48, 0x3 ;  /* 0x000000302d407c11 */ /* 0x000fe4000f8e18ff */
[----:B------:R-:W-:Y:S02]  /*5930*/  CS2R R76, SRZ ;  /* 0x00000000004c7805 */ /* 0x000fe4000001ff00 */
[----:B------:R-:W-:Y:S02]  /*5940*/  @P1 LOP3.LUT R0, R0, 0x1, RZ, 0xc0, !PT ;  /* 0x0000000100001812 */ /* 0x000fe400078ec0ff */
[----:B------:R-:W-:Y:S02]  /*5950*/  CS2R R70, SRZ ;  /* 0x0000000000467805 */ /* 0x000fe4000001ff00 */
[----:B------:R-:W-:Y:S02]  /*5960*/  SHF.L.U32 R2, R97, 0x1f, RZ ;  /* 0x0000001f61027819 */ /* 0x000fe400000006ff */
[----:B------:R-:W-:Y:S02]  /*5970*/  CS2R R68, SRZ ;  /* 0x0000000000447805 */ /* 0x000fe4000001ff00 */
[----:B------:R-:W-:Y:S02]  /*5980*/  ISETP.NE.U32.OR P6, PT, R0, 0x1, !P1 ;  /* 0x000000010000780c */ /* 0x000fe40004fc5470 */
[----:B------:R-:W-:Y:S02]  /*5990*/  CS2R R62, SRZ ;  /* 0x00000000003e7805 */ /* 0x000fe4000001ff00 */
[----:B------:R-:W-:Y:S02]  /*59a0*/  PLOP3.LUT P2, PT, PT, PT, UP1, 0x80, 0x8 ;  /* 0x000000000008781c */ /* 0x000fe40003f4f018 */
[----:B------:R-:W-:Y:S02]  /*59b0*/  CS2R R60, SRZ ;  /* 0x00000000003c7805 */ /* 0x000fe4000001ff00 */
[----:B------:R-:W-:Y:S02]  /*59c0*/  LEA.HI R48, R45, R45, RZ, 0x1 ;  /* 0x0000002d2d307211 */ /* 0x000fe400078f08ff */
[----:B------:R-:W-:Y:S02]  /*59d0*/  CS2R R58, SRZ ;  /* 0x00000000003a7805 */ /* 0x000fe4000001ff00 */
[----:B------:R-:W-:Y:S02]  /*59e0*/  LOP3.LUT P4, R103, R88, 0xff, RZ, 0xc0, !PT ;  /* 0x000000ff58677812 */ /* 0x000fe4000788c0ff */
[----:B------:R-:W-:Y:S02]  /*59f0*/  CS2R R56, SRZ ;  /* 0x0000000000387805 */ /* 0x000fe4000001ff00 */
[----:B------:R-:W-:Y:S01]  /*5a00*/  SEL R3, RZ, 0xffffffff, P3 ;  /* 0xffffffffff037807 */ /* 0x000fe20001800000 */
[----:B------:R-:W-:Y:S01]  /*5a10*/  VIADD R108, R107, 0x400 ;  /* 0x000004006b6c7836 */ /* 0x000fe20000000000 */
[----:B------:R-:W-:Y:S01]  /*5a20*/  P2R R105, PR, RZ, 0x40 ;  /* 0x00000040ff697803 */ /* 0x000fe20000000000 */
[----:B------:R-:W-:Y:S01]  /*5a30*/  IMAD.IADD R106, R99, 0x1, R107 ;  /* 0x00000001636a7824 */ /* 0x000fe200078e026b */
[----:B------:R-:W-:Y:S02]  /*5a40*/  @P6 SHF.L.U32 R0, R98, 0x1f, RZ ;  /* 0x0000001f62006819 */ /* 0x000fe400000006ff */
[----:B------:R-:W-:Y:S02]  /*5a50*/  @P2 SEL R3, R4, R3, !P4 ;  /* 0x0000000304032207 */ /* 0x000fe40006000000 */
[----:B------:R1:W3:Y:S02]  /*5a60*/  @P6 SYNCS.PHASECHK.TRANS64.TRYWAIT P1, [UR48+0x20], R0 ;  /* 0x00002000ff0065a7 */ /* 0x0002e40008021130 */
[----:B------:R-:W-:Y:S04]  /*5a70*/  LOP3.LUT R3, R3, 0x1, RZ, 0xc0, !PT ;  /* 0x0000000103037812 */ /* 0x000fe800078ec0ff */
[----:B------:R-:W-:Y:S04]  /*5a80*/  ISETP.NE.U32.AND P5, PT, R3, 0x1, PT ;  /* 0x000000010300780c */ /* 0x000fe80003fa5070 */
[----:B------:R-:W-:Y:S01]  /*5a90*/  P2R R72, PR, RZ, 0x20 ;  /* 0x00000020ff487803 */ /* 0x000fe20000000000 */
[----:B------:R4:W2:Y:S01]  /*5aa0*/  SYNCS.PHASECHK.TRANS64.TRYWAIT P0, [R64+URZ+0x90], R2 ;  /* 0x00009002400075a7 */ /* 0x0008a200080011ff */
[C---:B-1----:R-:W-:Y:S01]  /*5ab0*/  IMAD.SHL.U32 R0, R48.reuse, 0x80, RZ ;  /* 0x0000008030007824 */ /* 0x042fe200078e00ff */
[----:B------:R-:W-:Y:S04]  /*5ac0*/  LOP3.LUT R48, R48, 0xffe, RZ, 0xc0, !PT ;  /* 0x00000ffe30307812 */ /* 0x000fe800078ec0ff */
[----:B------:R-:W-:Y:S01]  /*5ad0*/  LOP3.LUT R0, R0, 0xffffff00, RZ, 0xc0, !PT ;  /* 0xffffff0000007812 */ /* 0x000fe200078ec0ff */
[----:B------:R-:W-:Y:S04]  /*5ae0*/  IMAD.IADD R48, R45, 0x1, -R48 ;  /* 0x000000012d307824 */ /* 0x000fe800078e0a30 */
[----:B------:R-:W-:Y:S04]  /*5af0*/  IMAD.IADD R0, R46, 0x1, R0 ;  /* 0x000000012e007824 */ /* 0x000fe800078e0200 */
[----:B------:R-:W-:Y:S01]  /*5b00*/  IMAD R48, R48, 0x100000, R0 ;  /* 0x0010000030307824 */ /* 0x000fe200078e0200 */
[----:B---3--:R-:W-:Y:S01]  /*5b10*/  @P6 SEL R67, RZ, 0x1, !P1 ;  /* 0x00000001ff436807 */ /* 0x008fe20004800000 */
[----:B----4-:R-:W-:Y:S06]  /*5b20*/  @!P6 BRA `(.L_x_89) ;  /* 0x000000000064e947 */ /* 0x010fec0003800000 */
[----:B------:R-:W-:Y:S01]  /*5b30*/  @P5 IMAD R5, R100, 0x2, R108 ;  /* 0x0000000264055824 */ /* 0x000fe200078e026c */
[----:B------:R-:W-:Y:S01]  /*5b40*/  ISETP.NE.AND P1, PT, R67, RZ, PT ;  /* 0x000000ff4300720c */ /* 0x000fe20003f25270 */
[----:B------:R-:W-:Y:S01]  /*5b50*/  IMAD.MOV.U32 R78, RZ, RZ, RZ ;  /* 0x000000ffff4e7224 */ /* 0x000fe200078e00ff */
[----:B------:R-:W-:Y:S01]  /*5b60*/  BSSY B0, `(.L_x_90) ;  /* 0x000000d000007945 */ /* 0x000fe20003800000 */
[----:B------:R-:W-:Y:S01]  /*5b70*/  @P5 IMAD.IADD R4, R99, 0x1, R5 ;  /* 0x0000000163045824 */ /* 0x000fe200078e0205 */
[----:B------:R-:W-:Y:S02]  /*5b80*/  CS2R R70, SRZ ;  /* 0x0000000000467805 */ /* 0x000fe4000001ff00 */
[----:B------:R-:W-:Y:S02]  /*5b90*/  CS2R R68, SRZ ;  /* 0x0000000000447805 */ /* 0x000fe4000001ff00 */
[----:B------:R-:W-:Y:S02]  /*5ba0*/  CS2R R76, SRZ ;  /* 0x00000000004c7805 */ /* 0x000fe4000001ff00 */
[----:B------:R-:W-:Y:S02]  /*5bb0*/  CS2R R58, SRZ ;  /* 0x00000000003a7805 */ /* 0x000fe4000001ff00 */
[----:B------:R-:W-:Y:S02]  /*5bc0*/  CS2R R56, SRZ ;  /* 0x0000000000387805 */ /* 0x000fe4000001ff00 */
[----:B------:R-:W-:Y:S02]  /*5bd0*/  CS2R R62, SRZ ;  /* 0x00000000003e7805 */ /* 0x000fe4000001ff00 */
[----:B------:R-:W-:Y:S01]  /*5be0*/  CS2R R60, SRZ ;  /* 0x00000000003c7805 */ /* 0x000fe2000001ff00 */
[----:B------:R-:W-:Y:S06]  /*5bf0*/  @P1 BRA `(.L_x_91) ;  /* 0x00000000000c1947 */ /* 0x000fec0003800000 */
[----:B------:R-:W-:Y:S04]  /*5c00*/  SHF.L.U32 R3, R98, 0x1f, RZ ;  /* 0x0000001f62037819 */ /* 0x000fe800000006ff */
[----:B------:R-:W1:Y:S02]  /*5c10*/  SYNCS.PHASECHK.TRANS64.TRYWAIT P1, [UR48+0x20], R3 ;  /* 0x00002003ff0075a7 */ /* 0x000e640008021130 */
[----:B-1----:R-:W-:Y:S05]  /*5c20*/  @!P1 BRA `(.L_x_92) ;  /* 0x0000003c00509947 */ /* 0x002fea0003800000 */
.L_x_91:
[----:B------:R-:W-:Y:S05]  /*5c30*/  BSYNC B0 ;  /* 0x0000000000007941 */ /* 0x000fea0003800000 */
.L_x_90:
[----:B------:R-:W-:Y:S01]  /*5c40*/  ISETP.NE.AND P1, PT, R72, RZ, PT ;  /* 0x000000ff4800720c */ /* 0x000fe20003f25270 */
[----:B------:R-:W-:Y:S11]  /*5c50*/  HFMA2 R65, -RZ, RZ, 0, 5.9604644775390625e-08 ;  /* 0x00000001ff417431 */ /* 0x000ff600000001ff */
[----:B------:R-:W-:Y:S01]  /*5c60*/  @!UPT UIADD3 URZ, UPT, UPT, URZ, URZ, URZ ;  /* 0x000000fffffff290 */ /* 0x000fe2000fffe0ff */
[----:B------:R-:W-:Y:S05]  /*5c70*/  @P1 WARPSYNC.ALL ;  /* 0x0000000000001948 */ /* 0x000fea0003800000 */
[----:B------:R3:W4:Y:S04]  /*5c80*/  @P1 LDSM.16.M88.4 R68, [R5] ;  /* 0x000000000544183b */ /* 0x0007280000000200 */
[----:B------:R3:W1:Y:S04]  /*5c90*/  @P1 LDSM.16.M88.4 R76, [R4] ;  /* 0x00000000044c183b */ /* 0x0006680000000200 */
[----:B------:R3:W1:Y:S04]  /*5ca0*/  @P1 LDSM.16.M88.4 R56, [R66+UR48+0x400] ;  /* 0x000400304238183b */ /* 0x0006680008000200 */
[----:B------:R3:W1:Y:S02]  /*5cb0*/  @P1 LDSM.16.M88.4 R60, [R106+0x400] ;  /* 0x000400006a3c183b */ /* 0x0006640000000200 */
.L_x_89:
[----:B------:R-:W-:Y:S05]  /*5cc0*/  BSYNC B1 ;  /* 0x0000000000017941 */ /* 0x000fea0003800000 */
.L_x_88:
[----:B-1----:R-:W-:Y:S04]  /*5cd0*/  SHF.R.U32.HI R0, RZ, 0x15, R48 ;  /* 0x00000015ff007819 */ /* 0x002fe80000011630 */
[----:B------:R-:W-:Y:S01]  /*5ce0*/  LOP3.LUT P1, RZ, R0, 0x3, R93, 0x48, !PT ;  /* 0x0000000300ff7812 */ /* 0x000fe2000782485d */
[----:B------:R-:W-:Y:S01]  /*5cf0*/  @!UPT UIADD3 URZ, UPT, UPT, URZ, URZ, URZ ;  /* 0x000000fffffff290 */ /* 0x000fe2000fffe0ff */
[----:B--2---:R-:W-:Y:S11]  /*5d00*/  @P0 BRA `(.L_x_93) ;  /* 0x0000000000080947 */ /* 0x004ff60003800000 */
[----:B------:R-:W1:Y:S02]  /*5d10*/  SYNCS.PHASECHK.TRANS64.TRYWAIT P0, [R64+URZ+0x90], R2 ;  /* 0x00009002400075a7 */ /* 0x000e6400080011ff */
[----:B-1----:R-:W-:Y:S05]  /*5d20*/  @!P0 BRA `(.L_x_94) ;  /* 0x0000003c00288947 */ /* 0x002fea0003800000 */
.L_x_93:
[----:B------:R-:W-:Y:S05]  /*5d30*/  @!P1 BRA `(.L_x_95) ;  /* 0x0000000000409947 */ /* 0x000fea0003800000 */
[----:B------:R-:W3:Y:S01]  /*5d40*/  LDCU.64 UR8, c[0x4][0x70] ;  /* 0x01000e00ff0877ac */ /* 0x000ee20008000a00 */
[----:B------:R-:W-:Y:S01]  /*5d50*/  MOV R3, 0x0 ;  /* 0x0000000000037802 */ /* 0x000fe20000000f00 */
[----:B------:R-:W-:Y:S02]  /*5d60*/  HFMA2 R12, -RZ, RZ, 0, 5.9604644775390625e-08 ;  /* 0x00000001ff0c7431 */ /* 0x000fe400000001ff */
[----:B------:R-:W-:Y:S02]  /*5d70*/  IMAD.MOV.U32 R8, RZ, RZ, 0x192 ;  /* 0x00000192ff087424 */ /* 0x000fe400078e00ff */
[----:B------:R-:W-:Y:S01]  /*5d80*/  IMAD.MOV.U32 R13, RZ, RZ, RZ ;  /* 0x000000ffff0d7224 */ /* 0x000fe200078e00ff */
[----:B------:R-:W2:Y:S01]  /*5d90*/  LDCU.64 UR6, c[0x4][0x78] ;  /* 0x01000f00ff0677ac */ /* 0x000ea20008000a00 */
[----:B-1----:R-:W1:Y:S01]  /*5da0*/  LDC.64 R2, c[0x4][R3] ;  /* 0x0100000003027b82 */ /* 0x002e620000000a00 */
[----:B------:R-:W5:Y:S01]  /*5db0*/  LDCU.64 UR4, c[0x4][0x10] ;  /* 0x01000200ff0477ac */ /* 0x000f620008000a00 */
[----:B---3--:R-:W-:Y:S01]  /*5dc0*/  MOV R5, UR9 ;  /* 0x0000000900057c02 */ /* 0x008fe20008000f00 */
[----:B------:R-:W-:Y:S01]  /*5dd0*/  IMAD.U32 R4, RZ, RZ, UR8 ;  /* 0x00000008ff047e24 */ /* 0x000fe2000f8e00ff */
[----:B--2---:R-:W-:Y:S01]  /*5de0*/  MOV R7, UR7 ;  /* 0x0000000700077c02 */ /* 0x004fe20008000f00 */
[----:B------:R-:W-:Y:S01]  /*5df0*/  IMAD.U32 R6, RZ, RZ, UR6 ;  /* 0x00000006ff067e24 */ /* 0x000fe2000f8e00ff */
[----:B-----5:R-:W-:Y:S01]  /*5e00*/  MOV R11, UR5 ;  /* 0x00000005000b7c02 */ /* 0x020fe20008000f00 */
[----:B------:R-:W-:Y:S02]  /*5e10*/  IMAD.U32 R10, RZ, RZ, UR4 ;  /* 0x00000004ff0a7e24 */ /* 0x000fe4000f8e00ff */
[----:B------:R-:W-:Y:S07]  /*5e20*/  LEPC R20, `(.L_x_95) ;  /* 0x000000001014794e */ /* 0x000fee0000000000 */
[----:B-1--4-:R-:W-:Y:S05]  /*5e30*/  CALL.ABS.NOINC R2 ;  /* 0x0000000002007343 */ /* 0x012fea0003c00000 */
.L_x_95:
[----:B------:R-:W-:Y:S01]  /*5e40*/  SHF.L.U32 R50, R56, 0x10, RZ ;  /* 0x0000001038327819 */ /* 0x000fe200000006ff */
[----:B------:R-:W-:Y:S05]  /*5e50*/  WARPSYNC.ALL ;  /* 0x0000000000007948 */ /* 0x000fea0003800000 */
[----:B------:R-:W-:Y:S01]  /*5e60*/  R2UR UR4, R48 ;  /* 0x00000000300472ca */ /* 0x000fe200000e0000 */
[----:B------:R-:W-:Y:S01]  /*5e70*/  BSSY.RECONVERGENT B0, `(.L_x_96) ;  /* 0x000008b000007945 */ /* 0x000fe20003800200 */
[----:B------:R-:W-:Y:S02]  /*5e80*/  LOP3.LUT R51, R56, 0xffff0000, RZ, 0xc0, !PT ;  /* 0xffff000038337812 */ /* 0x000fe400078ec0ff */
[----:B------:R-:W-:Y:S02]  /*5e90*/  SHF.L.U32 R52, R57, 0x10, RZ ;  /* 0x0000001039347819 */ /* 0x000fe400000006ff */
[----:B------:R-:W-:Y:S02]  /*5ea0*/  SHF.L.U32 R73, R100, 0x1, RZ ;  /* 0x0000000164497819 */ /* 0x000fe400000006ff */
[----:B------:R-:W-:Y:S02]  /*5eb0*/  ISETP.NE.AND P0, PT, R101, RZ, PT ;  /* 0x000000ff6500720c */ /* 0x000fe40003f05270 */
[----:B------:R-:W-:Y:S03]  /*5ec0*/  IADD3 R108, PT, PT, R108, R73, RZ ;  /* 0x000000496c6c7210 */ /* 0x000fe60007ffe0ff */
[----:B---3--:R-:W2:Y:S01]  /*5ed0*/  LDTM.16dp256bit.x8 R4, tmem[UR4] ;  /* 0x00000004000479ee */ /* 0x008ea200081a0000 */
[----:B------:R-:W-:Y:S01]  /*5ee0*/  IADD3 R109, PT, PT, R99, R108, RZ ;  /* 0x0000006c636d7210 */ /* 0x000fe20007ffe0ff */
[C---:B--2---:R-:W-:Y:S01]  /*5ef0*/  FMUL R0, R47.reuse, R4 ;  /* 0x000000042f007220 */ /* 0x044fe20000400000 */
[C---:B-1----:R-:W-:Y:S01]  /*5f00*/  FMUL R2, R47.reuse, R5 ;  /* 0x000000052f027220 */ /* 0x042fe20000400000 */
[C---:B------:R-:W-:Y:S01]  /*5f10*/  FMUL R4, R47.reuse, R8 ;  /* 0x000000082f047220 */ /* 0x040fe20000400000 */
[C---:B------:R-:W-:Y:S01]  /*5f20*/  FMUL R3, R47.reuse, R6 ;  /* 0x000000062f037220 */ /* 0x040fe20000400000 */
[C---:B------:R-:W-:Y:S01]  /*5f30*/  FMUL R5, R47.reuse, R9 ;  /* 0x000000092f057220 */ /* 0x040fe20000400000 */
[C---:B------:R-:W-:Y:S01]  /*5f40*/  FMUL R8, R47.reuse, R12 ;  /* 0x0000000c2f087220 */ /* 0x040fe20000400000 */
[C---:B------:R-:W-:Y:S01]  /*5f50*/  FMUL R6, R47.reuse, R10 ;  /* 0x0000000a2f067220 */ /* 0x040fe20000400000 */
[C---:B------:R-:W-:Y:S01]  /*5f60*/  FMUL R9, R47.reuse, R13 ;  /* 0x0000000d2f097220 */ /* 0x040fe20000400000 */
[----:B------:R-:W-:Y:S01]  /*5f70*/  FMUL R12, R47, R16 ;  /* 0x000000102f0c7220 */ /* 0x000fe20000400000 */
[----:B------:R-:W-:Y:S01]  /*5f80*/  FFMA R0, R49, R50, R0 ;  /* 0x0000003231007223 */ /* 0x000fe20000000000 */
[C---:B------:R-:W-:Y:S01]  /*5f90*/  FMUL R10, R47.reuse, R14 ;  /* 0x0000000e2f0a7220 */ /* 0x040fe20000400000 */
[C---:B------:R-:W-:Y:S01]  /*5fa0*/  FMUL R13, R47.reuse, R17 ;  /* 0x000000112f0d7220 */ /* 0x040fe20000400000 */
[----:B------:R-:W-:Y:S01]  /*5fb0*/  FMUL R16, R47, R20 ;  /* 0x000000142f107220 */ /* 0x000fe20000400000 */
[----:B------:R-:W-:Y:S01]  /*5fc0*/  FFMA R2, R49, R51, R2 ;  /* 0x0000003331027223 */ /* 0x000fe20000000002 */
[C---:B------:R-:W-:Y:S01]  /*5fd0*/  FMUL R14, R47.reuse, R18 ;  /* 0x000000122f0e7220 */ /* 0x040fe20000400000 */
[C---:B------:R-:W-:Y:S01]  /*5fe0*/  FMUL R17, R47.reuse, R21 ;  /* 0x000000152f117220 */ /* 0x040fe20000400000 */
[C---:B------:R-:W-:Y:S01]  /*5ff0*/  FMUL R20, R47.reuse, R24 ;  /* 0x000000182f147220 */ /* 0x040fe20000400000 */
[C---:B------:R-:W-:Y:S01]  /*6000*/  FMUL R18, R47.reuse, R22 ;  /* 0x000000162f127220 */ /* 0x040fe20000400000 */
[C---:B------:R-:W-:Y:S01]  /*6010*/  FMUL R21, R47.reuse, R25 ;  /* 0x000000192f157220 */ /* 0x040fe20000400000 */
[C---:B------:R-:W-:Y:S01]  /*6020*/  FMUL R24, R47.reuse, R28 ;  /* 0x0000001c2f187220 */ /* 0x040fe20000400000 */
[C---:B------:R-:W-:Y:S01]  /*6030*/  FMUL R22, R47.reuse, R26 ;  /* 0x0000001a2f167220 */ /* 0x040fe20000400000 */
[C---:B------:R-:W-:Y:S01]  /*6040*/  FMUL R25, R47.reuse, R29 ;  /* 0x0000001d2f197220 */ /* 0x040fe20000400000 */
[----:B------:R-:W-:Y:S01]  /*6050*/  FMUL R28, R47, R32 ;  /* 0x000000202f1c7220 */ /* 0x000fe20000400000 */
[----:B------:R-:W-:Y:S01]  /*6060*/  LOP3.LUT R32, R57, 0xffff0000, RZ, 0xc0, !PT ;  /* 0xffff000039207812 */ /* 0x000fe200078ec0ff */
[C---:B------:R-:W-:Y:S01]  /*6070*/  FMUL R26, R47.reuse, R30 ;  /* 0x0000001e2f1a7220 */ /* 0x040fe20000400000 */
[----:B------:R-:W-:Y:S01]  /*6080*/  FMUL R29, R47, R33 ;  /* 0x000000212f1d7220 */ /* 0x000fe20000400000 */
[----:B------:R-:W-:Y:S01]  /*6090*/  SHF.L.U32 R33, R58, 0x10, RZ ;  /* 0x000000103a217819 */ /* 0x000fe200000006ff */
[----:B------:R-:W-:Y:S01]  /*60a0*/  FFMA R3, R49, R52, R3 ;  /* 0x0000003431037223 */ /* 0x000fe20000000003 */
[----:B------:R-:W-:Y:S01]  /*60b0*/  F2FP.BF16.F32.PACK_AB R52, R2, R0 ;  /* 0x000000000234723e */ /* 0x000fe200000010ff */
[----:B------:R-:W-:Y:S01]  /*60c0*/  FMUL R7, R47, R7 ;  /* 0x000000072f077220 */ /* 0x000fe20000400000 */
[----:B------:R-:W-:Y:S01]  /*60d0*/  SHF.L.U32 R0, R59, 0x10, RZ ;  /* 0x000000103b007819 */ /* 0x000fe200000006ff */
[----:B------:R-:W-:Y:S01]  /*60e0*/  FMUL R30, R47, R34 ;  /* 0x000000222f1e7220 */ /* 0x000fe20000400000 */
[----:B------:R-:W-:Y:S01]  /*60f0*/  LOP3.LUT R34, R58, 0xffff0000, RZ, 0xc0, !PT ;  /* 0xffff00003a227812 */ /* 0x000fe200078ec0ff */
[----:B------:R-:W-:Y:S01]  /*6100*/  FFMA R7, R49, R32, R7 ;  /* 0x0000002031077223 */ /* 0x000fe20000000007 */
[----:B------:R-:W-:Y:S01]  /*6110*/  LOP3.LUT R2, R59, 0xffff0000, RZ, 0xc0, !PT ;  /* 0xffff00003b027812 */ /* 0x000fe200078ec0ff */
[----:B------:R-:W-:Y:S01]  /*6120*/  FFMA R4, R49, R33, R4 ;  /* 0x0000002131047223 */ /* 0x000fe20000000004 */
[----:B------:R-:W-:Y:S01]  /*6130*/  FMUL R11, R47, R11 ;  /* 0x0000000b2f0b7220 */ /* 0x000fe20000400000 */
[----:B------:R-:W-:Y:S01]  /*6140*/  FFMA R5, R49, R34, R5 ;  /* 0x0000002231057223 */ /* 0x000fe20000000005 */
[----:B------:R-:W-:Y:S01]  /*6150*/  F2FP.BF16.F32.PACK_AB R53, R7, R3 ;  /* 0x000000030735723e */ /* 0x000fe200000010ff */
[C---:B------:R-:W-:Y:S01]  /*6160*/  FFMA R6, R49.reuse, R0, R6 ;  /* 0x0000000031067223 */ /* 0x040fe20000000006 */
[C---:B------:R-:W-:Y:S01]  /*6170*/  SHF.L.U32 R0, R60.reuse, 0x10, RZ ;  /* 0x000000103c007819 */ /* 0x040fe200000006ff */
[----:B------:R-:W-:Y:S01]  /*6180*/  FFMA R11, R49, R2, R11 ;  /* 0x00000002310b7223 */ /* 0x000fe2000000000b */
[----:B------:R-:W-:Y:S01]  /*6190*/  LOP3.LUT R2, R60, 0xffff0000, RZ, 0xc0, !PT ;  /* 0xffff00003c027812 */ /* 0x000fe200078ec0ff */
[----:B------:R-:W-:Y:S01]  /*61a0*/  FMUL R15, R47, R15 ;  /* 0x0000000f2f0f7220 */ /* 0x000fe20000400000 */
[----:B------:R-:W-:Y:S01]  /*61b0*/  SHF.L.U32 R3, R61, 0x10, RZ ;  /* 0x000000103d037819 */ /* 0x000fe200000006ff */
[----:B------:R-:W-:Y:S01]  /*61c0*/  FFMA R8, R49, R0, R8 ;  /* 0x0000000031087223 */ /* 0x000fe20000000008 */
[----:B------:R-:W-:Y:S01]  /*61d0*/  LOP3.LUT R0, R61, 0xffff0000, RZ, 0xc0, !PT ;  /* 0xffff00003d007812 */ /* 0x000fe200078ec0ff */
[C---:B------:R-:W-:Y:S01]  /*61e0*/  FFMA R9, R49.reuse, R2, R9 ;  /* 0x0000000231097223 */ /* 0x040fe20000000009 */
[C---:B------:R-:W-:Y:S01]  /*61f0*/  SHF.L.U32 R2, R62.reuse, 0x10, RZ ;  /* 0x000000103e027819 */ /* 0x040fe200000006ff */
[----:B------:R-:W-:Y:S01]  /*6200*/  FFMA R10, R49, R3, R10 ;  /* 0x00000003310a7223 */ /* 0x000fe2000000000a */
[----:B------:R-:W-:Y:S01]  /*6210*/  SHF.L.U32 R3, R63, 0x10, RZ ;  /* 0x000000103f037819 */ /* 0x000fe200000006ff */
[C---:B------:R-:W-:Y:S01]  /*6220*/  FFMA R15, R49.reuse, R0, R15 ;  /* 0x00000000310f7223 */ /* 0x040fe2000000000f */
[----:B------:R-:W-:Y:S01]  /*6230*/  LOP3.LUT R0, R62, 0xffff0000, RZ, 0xc0, !PT ;  /* 0xffff00003e007812 */ /* 0x000fe200078ec0ff */
[----:B------:R-:W-:Y:S01]  /*6240*/  FFMA R12, R49, R2, R12 ;  /* 0x00000002310c7223 */ /* 0x000fe2000000000c */
[C---:B----4-:R-:W-:Y:S01]  /*6250*/  SHF.L.U32 R2, R68.reuse, 0x10, RZ ;  /* 0x0000001044027819 */ /* 0x050fe200000006ff */
[----:B------:R-:W-:Y:S01]  /*6260*/  FMUL R19, R47, R19 ;  /* 0x000000132f137220 */ /* 0x000fe20000400000 */
[----:B------:R-:W-:Y:S01]  /*6270*/  F2FP.BF16.F32.PACK_AB R54, R5, R4 ;  /* 0x000000040536723e */ /* 0x000fe200000010ff */
[----:B------:R-:W-:Y:S01]  /*6280*/  FFMA R13, R49, R0, R13 ;  /* 0x00000000310d7223 */ /* 0x000fe2000000000d */
[----:B------:R-:W-:Y:S01]  /*6290*/  LOP3.LUT R0, R63, 0xffff0000, RZ, 0xc0, !PT ;  /* 0xffff00003f007812 */ /* 0x000fe200078ec0ff */
[----:B------:R-:W-:Y:S01]  /*62a0*/  FFMA R14, R49, R3, R14 ;  /* 0x00000003310e7223 */ /* 0x000fe2000000000e */
[----:B------:R-:W-:Y:S01]  /*62b0*/  LOP3.LUT R3, R68, 0xffff0000, RZ, 0xc0, !PT ;  /* 0xffff000044037812 */ /* 0x000fe200078ec0ff */
[----:B------:R-:W-:Y:S01]  /*62c0*/  FMUL R23, R47, R23 ;  /* 0x000000172f177220 */ /* 0x000fe20000400000 */
[----:B------:R-:W-:Y:S01]  /*62d0*/  F2FP.BF16.F32.PACK_AB R55, R11, R6 ;  /* 0x000000060b37723e */ /* 0x000fe200000010ff */
[----:B------:R-:W-:Y:S01]  /*62e0*/  FFMA R19, R49, R0, R19 ;  /* 0x0000000031137223 */ /* 0x000fe20000000013 */
[----:B------:R-:W-:Y:S01]  /*62f0*/  SHF.L.U32 R0, R69, 0x10, RZ ;  /* 0x0000001045007819 */ /* 0x000fe200000006ff */
[----:B------:R-:W-:Y:S01]  /*6300*/  FFMA R16, R49, R2, R16 ;  /* 0x0000000231107223 */ /* 0x000fe20000000010 */
[----:B------:R-:W-:Y:S01]  /*6310*/  LOP3.LUT R2, R69, 0xffff0000, RZ, 0xc0, !PT ;  /* 0xffff000045027812 */ /* 0x000fe200078ec0ff */
[----:B------:R-:W-:Y:S01]  /*6320*/  FFMA R17, R49, R3, R17 ;  /* 0x0000000331117223 */ /* 0x000fe20000000011 */
[----:B------:R-:W-:Y:S01]  /*6330*/  SHF.L.U32 R3, R71, 0x10, RZ ;  /* 0x0000001047037819 */ /* 0x000fe200000006ff */
        /* <DEDUP_REMOVED lines=15> */
[C---:B------:R-:W-:Y:S01]  /*6430*/  SHF.L.U32 R2, R78.reuse, 0x10, RZ ;  /* 0x000000104e027819 */ /* 0x040fe200000006ff */
[----:B------:R-:W-:Y:S01]  /*6440*/  FMUL R31, R47, R31 ;  /* 0x0000001f2f1f7220 */ /* 0x000fe20000400000 */
[----:B------:R-:W-:Y:S01]  /*6450*/  F2FP.BF16.F32.PACK_AB R8, R9, R8 ;  /* 0x000000080908723e */ /* 0x000fe200000010ff */
[----:B------:R1:W-:Y:S01]  /*6460*/  STSM.16.M88.4 [R107+0x400], R52 ;  /* 0x000400346b007844 */ /* 0x0003e20000000200 */
        /* <DEDUP_REMOVED lines=8> */
[----:B------:R-:W-:Y:S01]  /*64f0*/  LOP3.LUT R0, R79, 0xffff0000, RZ, 0xc0, !PT ;  /* 0xffff00004f007812 */ /* 0x000fe200078ec0ff */
[----:B------:R-:W-:Y:S01]  /*6500*/  FFMA R28, R49, R2, R28 ;  /* 0x00000002311c7223 */ /* 0x000fe2000000001c */
[----:B------:R-:W-:Y:S01]  /*6510*/  F2FP.BF16.F32.PACK_AB R11, R19, R14 ;  /* 0x0000000e130b723e */ /* 0x000fe200000010ff */
[----:B------:R-:W-:Y:S01]  /*6520*/  FFMA R29, R49, R3, R29 ;  /* 0x00000003311d7223 */ /* 0x000fe2000000001d */
[----:B------:R-:W-:Y:S01]  /*6530*/  F2FP.BF16.F32.PACK_AB R16, R17, R16 ;  /* 0x000000101110723e */ /* 0x000fe200000010ff */
[----:B------:R-:W-:Y:S01]  /*6540*/  FFMA R30, R49, R4, R30 ;  /* 0x00000004311e7223 */ /* 0x000fe2000000001e */
[----:B------:R-:W-:Y:S01]  /*6550*/  F2FP.BF16.F32.PACK_AB R17, R23, R18 ;  /* 0x000000121711723e */ /* 0x000fe200000010ff */
[----:B------:R1:W-:Y:S01]  /*6560*/  STSM.16.M88.4 [R106+0x400], R8 ;  /* 0x000400086a007844 */ /* 0x0003e20000000200 */
[----:B------:R-:W-:Y:S01]  /*6570*/  FFMA R35, R49, R0, R35 ;  /* 0x0000000031237223 */ /* 0x000fe20000000023 */
[----:B------:R-:W-:Y:S02]  /*6580*/  F2FP.BF16.F32.PACK_AB R18, R21, R20 ;  /* 0x000000141512723e */ /* 0x000fe400000010ff */
[----:B------:R-:W-:Y:S02]  /*6590*/  F2FP.BF16.F32.PACK_AB R19, R27, R22 ;  /* 0x000000161b13723e */ /* 0x000fe400000010ff */
[----:B------:R-:W-:Y:S02]  /*65a0*/  F2FP.BF16.F32.PACK_AB R24, R25, R24 ;  /* 0x000000181918723e */ /* 0x000fe400000010ff */
[----:B------:R-:W-:Y:S01]  /*65b0*/  F2FP.BF16.F32.PACK_AB R25, R31, R26 ;  /* 0x0000001a1f19723e */ /* 0x000fe200000010ff */
[----:B------:R1:W-:Y:S01]  /*65c0*/  STSM.16.M88.4 [R108], R16 ;  /* 0x000000106c007844 */ /* 0x0003e20000000200 */
[----:B------:R-:W-:Y:S02]  /*65d0*/  F2FP.BF16.F32.PACK_AB R26, R29, R28 ;  /* 0x0000001c1d1a723e */ /* 0x000fe400000010ff */
[----:B------:R-:W-:Y:S05]  /*65e0*/  F2FP.BF16.F32.PACK_AB R27, R35, R30 ;  /* 0x0000001e231b723e */ /* 0x000fea00000010ff */
[----:B------:R1:W-:Y:S01]  /*65f0*/  STSM.16.M88.4 [R109], R24 ;  /* 0x000000186d007844 */ /* 0x0003e20000000200 */
[----:B------:R-:W-:Y:S01]  /*6600*/  @!PT LDS RZ, [RZ] ;  /* 0x00000000fffff984 */ /* 0x000fe20000000800 */
[----:B------:R-:W-:Y:S01]  /*6610*/  @!PT LDS RZ, [RZ] ;  /* 0x00000000fffff984 */ /* 0x000fe20000000800 */
[----:B------:R-:W-:Y:S01]  /*6620*/  @!PT LDS RZ, [RZ] ;  /* 0x00000000fffff984 */ /* 0x000fe20000000800 */
[----:B------:R-:W-:Y:S01]  /*6630*/  @!PT LDS RZ, [RZ] ;  /* 0x00000000fffff984 */ /* 0x000fe20000000800 */
[----:B------:R2:W-:Y:S07]  /*6640*/  MEMBAR.ALL.CTA ;  /* 0x0000000000007992 */ /* 0x0005ee0000008000 */
[----:B--2---:R-:W2:Y:S02]  /*6650*/  FENCE.VIEW.ASYNC.S ;  /* 0x00000000000073c6 */ /* 0x004ea40000000000 */
[----:B--2---:R-:W-:Y:S06]  /*6660*/  BAR.SYNC.DEFER_BLOCKING 0x1, 0x80 ;  /* 0x0042000000007b1d */ /* 0x004fec0000010000 */
[----:B------:R-:W-:Y:S05]  /*6670*/  @P0 BRA `(.L_x_97) ;  /* 0x0000000000280947 */ /* 0x000fea0003800000 */
[----:B------:R-:W-:Y:S02]  /*6680*/  UIADD3 UR4, UPT, UPT, UR48, 0x400, URZ ;  /* 0x0000040030047890 */ /* 0x000fe4000fffe0ff */
[----:B------:R-:W-:Y:S01]  /*6690*/  UIADD3 UR6, UP0, UPT, UR52, 0x680, URZ ;  /* 0x0000068034067890 */ /* 0x000fe2000ff1e0ff */
[----:B------:R-:W-:Y:S03]  /*66a0*/  UMOV UR43, UR36 ;  /* 0x00000024002b7c82 */ /* 0x000fe60008000000 */
[----:B------:R-:W-:Y:S01]  /*66b0*/  MOV R94, UR4 ;  /* 0x00000004005e7c02 */ /* 0x000fe20008000f00 */
[----:B------:R-:W-:Y:S03]  /*66c0*/  UIADD3.X UR7, UPT, UPT, URZ, UR53, URZ, UP0, !UPT ;  /* 0x00000035ff077290 */ /* 0x000fe600087fe4ff */
[----:B------:R-:W-:Y:S11]  /*66d0*/  R2UR UR40, R94 ;  /* 0x000000005e2872ca */ /* 0x000ff600000e0000 */
[----:B------:R-:W-:Y:S02]  /*66e0*/  @!UPT UIADD3 URZ, UPT, UPT, URZ, URZ, URZ ;  /* 0x000000fffffff290 */ /* 0x000fe4000fffe0ff */
[----:B------:R2:W-:Y:S01]  /*66f0*/  UTMASTG.3D [UR40], [UR6] ;  /* 0x00000028060073b5 */ /* 0x0005e20008010000 */
[----:B------:R0:W-:Y:S01]  /*6700*/  UTMACMDFLUSH ;  /* 0x00000000000079b7 */ /* 0x0001e20000000000 */
[----:B--2---:R-:W-:Y:S04]  /*6710*/  DEPBAR.LE SB0, 0x1 ;  /* 0x000080400000791a */ /* 0x004fe80000000000 */
.L_x_97:
[----:B------:R-:W-:Y:S05]  /*6720*/  BSYNC.RECONVERGENT B0 ;  /* 0x0000000000007941 */ /* 0x000fea0003800200 */
.L_x_96:
[----:B------:R-:W-:Y:S01]  /*6730*/  BAR.SYNC.DEFER_BLOCKING 0x1, 0x80 ;  /* 0x0042000000007b1d */ /* 0x000fe20000010000 */
[----:B------:R-:W-:Y:S01]  /*6740*/  ISETP.NE.AND P1, PT, R105, RZ, PT ;  /* 0x000000ff6900720c */ /* 0x000fe20003f25270 */
[----:B------:R-:W-:Y:S01]  /*6750*/  UISETP.NE.AND UP0, UPT, UR49, URZ, UPT ;  /* 0x000000ff3100728c */ /* 0x000fe2000bf05270 */
[----:B------:R-:W-:Y:S11]  /*6760*/  LEA R2, R65, UR48, 0x3 ;  /* 0x0000003041027c11 */ /* 0x000ff6000f8e18ff */
[----:B------:R-:W-:Y:S01]  /*6770*/  @P1 SHF.L.U32 R3, R98, 0x1f, RZ ;  /* 0x0000001f62031819 */ /* 0x000fe200000006ff */
[----:B------:R-:W-:Y:S06]  /*6780*/  BRA.U !UP0, `(.L_x_98) ;  /* 0x0000000108247547 */ /* 0x000fec000b800000 */
[----:B------:R-:W-:Y:S01]  /*6790*/  IMAD.U32 R4, RZ, RZ, UR51 ;  /* 0x00000033ff047e24 */ /* 0x000fe2000f8e00ff */
[----:B------:R-:W-:Y:S01]  /*67a0*/  MOV R0, UR37 ;  /* 0x0000002500007c02 */ /* 0x000fe20008000f00 */
[----:B------:R-:W-:Y:S03]  /*67b0*/  UIADD3 UR51, UPT, UPT, UR51, 0x1, URZ ;  /* 0x0000000133337890 */ /* 0x000fe6000fffe0ff */
[----:B------:R-:W-:Y:S01]  /*67c0*/  @P1 LEA R4, R4, UR48, 0x3 ;  /* 0x0000003004041c11 */ /* 0x000fe2000f8e18ff */
[----:B------:R-:W-:Y:S04]  /*67d0*/  UISETP.NE.AND UP0, UPT, UR51, 0x4, UPT ;  /* 0x000000043300788c */ /* 0x000fe8000bf05270 */
[----:B------:R-:W-:Y:S01]  /*67e0*/  @P1 VIADD R4, R4, 0x40 ;  /* 0x0000004004041836 */ /* 0x000fe20000000000 */
[----:B------:R-:W-:Y:S04]  /*67f0*/  USEL UR51, UR51, URZ, UP0 ;  /* 0x000000ff33337287 */ /* 0x000fe80008000000 */
[----:B------:R-:W-:Y:S04]  /*6800*/  @P1 PRMT R0, R0, 0x654, R4 ;  /* 0x0000065400001816 */ /* 0x000fe80000000004 */
[----:B------:R2:W-:Y:S04]  /*6810*/  @P1 SYNCS.ARRIVE.TRANS64.RED.A1T0 RZ, [R0+URZ], RZ ;  /* 0x000000ff00ff19a7 */ /* 0x0005e800081004ff */
.L_x_98:
[----:B------:R-:W3:Y:S01]  /*6820*/  @P1 SYNCS.PHASECHK.TRANS64.TRYWAIT P0, [R2+URZ+0x20], R3 ;  /* 0x00002003020015a7 */ /* 0x000ee200080011ff */
[----:B------:R-:W-:Y:S01]  /*6830*/  BSSY B1, `(.L_x_99) ;  /* 0x0000017000017945 */ /* 0x000fe20003800000 */
[----:B---3--:R-:W-:Y:S03]  /*6840*/  @P1 SEL R67, RZ, 0x1, !P0 ;  /* 0x00000001ff431807 */ /* 0x008fe60004000000 */
[----:B------:R-:W-:Y:S05]  /*6850*/  @!P1 BRA `(.L_x_100) ;  /* 0x0000000000509947 */ /* 0x000fea0003800000 */
[----:B------:R-:W-:Y:S01]  /*6860*/  ISETP.NE.AND P1, PT, R72, RZ, PT ;  /* 0x000000ff4800720c */ /* 0x000fe20003f25270 */
[----:B------:R-:W-:Y:S01]  /*6870*/  BSSY B0, `(.L_x_101) ;  /* 0x000000a000007945 */ /* 0x000fe20003800000 */
[----:B------:R-:W-:Y:S11]  /*6880*/  ISETP.NE.AND P0, PT, R67, RZ, PT ;  /* 0x000000ff4300720c */ /* 0x000ff60003f05270 */
[----:B------:R-:W-:Y:S04]  /*6890*/  @P1 IMAD R5, R65, 0x2000, R66 ;  /* 0x0000200041051824 */ /* 0x000fe800078e0242 */
[----:B------:R-:W-:Y:S05]  /*68a0*/  @P1 VIADD R4, R5, UR48 ;  /* 0x0000003005041c36 */ /* 0x000fea0008000000 */
[----:B------:R-:W-:Y:S01]  /*68b0*/  @P1 IADD3 R3, PT, PT, R73, R4, RZ ;  /* 0x0000000449031210 */ /* 0x000fe20007ffe0ff */
[----:B------:R-:W-:Y:S01]  /*68c0*/  @P1 IMAD.IADD R4, R99, 0x1, R4 ;  /* 0x0000000163041824 */ /* 0x000fe200078e0204 */
[----:B------:R-:W-:Y:S06]  /*68d0*/  @P0 BRA `(.L_x_102) ;  /* 0x00000000000c0947 */ /* 0x000fec0003800000 */
[----:B--2---:R-:W-:Y:S04]  /*68e0*/  SHF.L.U32 R0, R98, 0x1f, RZ ;  /* 0x0000001f62007819 */ /* 0x004fe800000006ff */
[----:B------:R-:W2:Y:S02]  /*68f0*/  SYNCS.PHASECHK.TRANS64.TRYWAIT P0, [R2+URZ+0x20], R0 ;  /* 0x00002000020075a7 */ /* 0x000ea400080011ff */
[----:B--2---:R-:W-:Y:S05]  /*6900*/  @!P0 BRA `(.L_x_103) ;  /* 0x0000003000448947 */ /* 0x004fea0003800000 */
.L_x_102:
[----:B------:R-:W-:Y:S05]  /*6910*/  BSYNC B0 ;  /* 0x0000000000007941 */ /* 0x000fea0003800000 */
.L_x_101:
[----:B------:R-:W-:Y:S02]  /*6920*/  ISETP.NE.AND P0, PT, R72, RZ, PT ;  /* 0x000000ff4800720c */ /* 0x000fe40003f05270 */
[----:B------:R-:W-:Y:S11]  /*6930*/  IADD3 R65, PT, PT, R65, 0x1, RZ ;  /* 0x0000000141417810 */ /* 0x000ff60007ffe0ff */
[----:B--2---:R-:W-:Y:S01]  /*6940*/  @P0 IMAD.IADD R0, R99, 0x1, R3 ;  /* 0x0000000163000824 */ /* 0x004fe200078e0203 */
[----:B------:R-:W-:Y:S05]  /*6950*/  @P0 WARPSYNC.ALL ;  /* 0x0000000000000948 */ /* 0x000fea0003800000 */
[----:B------:R3:W4:Y:S04]  /*6960*/  @P0 LDSM.16.M88.4 R56, [R5+UR48+0x400] ;  /* 0x000400300538083b */ /* 0x0007280008000200 */
[----:B------:R3:W2:Y:S04]  /*6970*/  @P0 LDSM.16.M88.4 R60, [R4+0x400] ;  /* 0x00040000043c083b */ /* 0x0006a80000000200 */
[----:B------:R3:W1:Y:S04]  /*6980*/  @P0 LDSM.16.M88.4 R68, [R3+0x400] ;  /* 0x000400000344083b */ /* 0x0006680000000200 */
[----:B------:R3:W1:Y:S02]  /*6990*/  @P0 LDSM.16.M88.4 R76, [R0+0x400] ;  /* 0x00040000004c083b */ /* 0x0006640000000200 */
.L_x_100:
[----:B------:R-:W-:Y:S05]  /*69a0*/  BSYNC B1 ;  /* 0x0000000000017941 */ /* 0x000fea0003800000 */
.L_x_99:
[----:B--23--:R-:W-:Y:S05]  /*69b0*/  VIADD R0, R48, 0x40 ;  /* 0x0000004030007836 */ /* 0x00cfea0000000000 */
[----:B------:R-:W-:Y:S04]  /*69c0*/  SHF.R.U32.HI R0, RZ, 0x15, R0 ;  /* 0x00000015ff007819 */ /* 0x000fe80000011600 */
[----:B------:R-:W-:Y:S11]  /*69d0*/  LOP3.LUT P0, RZ, R0, 0x3, R93, 0x48, !PT ;  /* 0x0000000300ff7812 */ /* 0x000ff6000780485d */
[----:B------:R-:W-:Y:S02]  /*69e0*/  @!UPT UIADD3 URZ, UPT, UPT, URZ, URZ, URZ ;  /* 0x000000fffffff290 */ /* 0x000fe4000fffe0ff */
[----:B------:R-:W-:Y:S05]  /*69f0*/  @!P0 BRA `(.L_x_104) ;  /* 0x0000000000408947 */ /* 0x000fea0003800000 */
[----:B------:R-:W2:Y:S01]  /*6a00*/  LDCU.64 UR8, c[0x4][0x70] ;  /* 0x01000e00ff0877ac */ /* 0x000ea20008000a00 */
[----:B------:R-:W-:Y:S01]  /*6a10*/  MOV R3, 0x0 ;  /* 0x0000000000037802 */ /* 0x000fe20000000f00 */
[----:B------:R-:W-:Y:S02]  /*6a20*/  HFMA2 R12, -RZ, RZ, 0, 5.9604644775390625e-08 ;  /* 0x00000001ff0c7431 */ /* 0x000fe400000001ff */
[----:B-1----:R-:W-:Y:S02]  /*6a30*/  IMAD.MOV.U32 R8, RZ, RZ, 0x192 ;  /* 0x00000192ff087424 */ /* 0x002fe400078e00ff */
[----:B------:R-:W-:Y:S01]  /*6a40*/  IMAD.MOV.U32 R13, RZ, RZ, RZ ;  /* 0x000000ffff0d7224 */ /* 0x000fe200078e00ff */
[----:B------:R-:W1:Y:S01]  /*6a50*/  LDCU.64 UR6, c[0x4][0x78] ;  /* 0x01000f00ff0677ac */ /* 0x000e620008000a00 */
[----:B------:R-:W3:Y:S01]  /*6a60*/  LDC.64 R2, c[0x4][R3] ;  /* 0x0100000003027b82 */ /* 0x000ee20000000a00 */
[----:B------:R-:W5:Y:S01]  /*6a70*/  LDCU.64 UR4, c[0x4][0x10] ;  /* 0x01000200ff0477ac */ /* 0x000f620008000a00 */
[----:B--2---:R-:W-:Y:S01]  /*6a80*/  MOV R5, UR9 ;  /* 0x0000000900057c02 */ /* 0x004fe20008000f00 */
[----:B------:R-:W-:Y:S01]  /*6a90*/  IMAD.U32 R4, RZ, RZ, UR8 ;  /* 0x00000008ff047e24 */ /* 0x000fe2000f8e00ff */
[----:B-1----:R-:W-:Y:S01]  /*6aa0*/  MOV R7, UR7 ;  /* 0x0000000700077c02 */ /* 0x002fe20008000f00 */
[----:B------:R-:W-:Y:S01]  /*6ab0*/  IMAD.U32 R6, RZ, RZ, UR6 ;  /* 0x00000006ff067e24 */ /* 0x000fe2000f8e00ff */
[----:B-----5:R-:W-:Y:S01]  /*6ac0*/  MOV R11, UR5 ;  /* 0x00000005000b7c02 */ /* 0x020fe20008000f00 */
[----:B------:R-:W-:Y:S02]  /*6ad0*/  IMAD.U32 R10, RZ, RZ, UR4 ;  /* 0x00000004ff0a7e24 */ /* 0x000fe4000f8e00ff */
[----:B------:R-:W-:Y:S07]  /*6ae0*/  LEPC R20, `(.L_x_104) ;  /* 0x000000001014794e */ /* 0x000fee0000000000 */
[----:B---34-:R-:W-:Y:S05]  /*6af0*/  CALL.ABS.NOINC R2 ;  /* 0x0000000002007343 */ /* 0x018fea0003c00000 */
.L_x_104:
[----:B------:R-:W-:Y:S01]  /*6b00*/  ISETP.NE.AND P6, PT, R105, RZ, PT ;  /* 0x000000ff6900720c */ /* 0x000fe20003fc5270 */
[----:B------:R-:W-:Y:S05]  /*6b10*/  WARPSYNC.ALL ;  /* 0x0000000000007948 */ /* 0x000fea0003800000 */
[----:B------:R-:W-:Y:S01]  /*6b20*/  R2UR UR4, R48 ;  /* 0x00000000300472ca */ /* 0x000fe200000e0000 */
[----:B------:R-:W-:Y:S01]  /*6b30*/  BSSY.RECONVERGENT B0, `(.L_x_105) ;  /* 0x000008f000007945 */ /* 0x000fe20003800200 */
[----:B------:R-:W-:Y:S02]  /*6b40*/  MOV R50, UR51 ;  /* 0x0000003300327c02 */ /* 0x000fe40008000f00 */
[----:B----4-:R-:W-:Y:S02]  /*6b50*/  SHF.L.U32 R3, R56, 0x10, RZ ;  /* 0x0000001038037819 */ /* 0x010fe400000006ff */
[----:B------:R-:W-:Y:S02]  /*6b60*/  MOV R74, UR37 ;  /* 0x00000025004a7c02 */ /* 0x000fe40008000f00 */
[----:B------:R-:W-:Y:S02]  /*6b70*/  @P6 LEA R50, R50, UR48, 0x3 ;  /* 0x0000003032326c11 */ /* 0x000fe4000f8e18ff */
[----:B------:R-:W-:Y:S02]  /*6b80*/  LOP3.LUT R51, R57, 0xffff0000, RZ, 0xc0, !PT ;  /* 0xffff000039337812 */ /* 0x000fe400078ec0ff */
[----:B------:R-:W-:Y:S01]  /*6b90*/  @P6 IADD3 R50, PT, PT, R50, 0x40, RZ ;  /* 0x0000004032326810 */ /* 0x000fe20007ffe0ff */
[----:B-1----:R-:W1:Y:S01]  /*6ba0*/  LDTM.16dp256bit.x8 R4, tmem[UR4+0x40] ;  /* 0x00004004000479ee */ /* 0x002e6200081a0000 */
[----:B------:R-:W-:Y:S02]  /*6bb0*/  ISETP.NE.AND P0, PT, R101, RZ, PT ;  /* 0x000000ff6500720c */ /* 0x000fe40003f05270 */
[----:B------:R-:W-:Y:S02]  /*6bc0*/  @P6 PRMT R74, R74, 0x654, R50 ;  /* 0x000006544a4a6816 */ /* 0x000fe40000000032 */
[----:B------:R-:W-:Y:S01]  /*6bd0*/  SHF.L.U32 R50, R57, 0x10, RZ ;  /* 0x0000001039327819 */ /* 0x000fe200000006ff */
[C---:B-1----:R-:W-:Y:S01]  /*6be0*/  FMUL R0, R47.reuse, R4 ;  /* 0x000000042f007220 */ /* 0x042fe20000400000 */
[----:B------:R-:W-:Y:S01]  /*6bf0*/  LOP3.LUT R4, R56, 0xffff0000, RZ, 0xc0, !PT ;  /* 0xffff000038047812 */ /* 0x000fe200078ec0ff */
[C---:B------:R-:W-:Y:S01]  /*6c00*/  FMUL R2, R47.reuse, R5 ;  /* 0x000000052f027220 */ /* 0x040fe20000400000 */
[----:B------:R-:W-:Y:S01]  /*6c10*/  FMUL R7, R47, R7 ;  /* 0x000000072f077220 */ /* 0x000fe20000400000 */
[----:B------:R-:W-:Y:S01]  /*6c20*/  FFMA R0, R49, R3, R0 ;  /* 0x0000000331007223 */ /* 0x000fe20000000000 */
[----:B------:R-:W-:Y:S01]  /*6c30*/  FMUL R3, R47, R6 ;  /* 0x000000062f037220 */ /* 0x000fe20000400000 */
[----:B------:R-:W-:Y:S01]  /*6c40*/  FFMA R2, R49, R4, R2 ;  /* 0x0000000431027223 */ /* 0x000fe20000000002 */
[C---:B------:R-:W-:Y:S01]  /*6c50*/  FMUL R4, R47.reuse, R8 ;  /* 0x000000082f047220 */ /* 0x040fe20000400000 */
[C---:B------:R-:W-:Y:S01]  /*6c60*/  FMUL R8, R47.reuse, R12 ;  /* 0x0000000c2f087220 */ /* 0x040fe20000400000 */
[C---:B------:R-:W-:Y:S01]  /*6c70*/  FMUL R12, R47.reuse, R16 ;  /* 0x000000102f0c7220 */ /* 0x040fe20000400000 */
[C---:B------:R-:W-:Y:S01]  /*6c80*/  FMUL R16, R47.reuse, R20 ;  /* 0x000000142f107220 */ /* 0x040fe20000400000 */
[----:B------:R-:W-:Y:S01]  /*6c90*/  F2FP.BF16.F32.PACK_AB R52, R2, R0 ;  /* 0x000000000234723e */ /* 0x000fe200000010ff */
[C---:B------:R-:W-:Y:S01]  /*6ca0*/  FMUL R20, R47.reuse, R24 ;  /* 0x000000182f147220 */ /* 0x040fe20000400000 */
[C---:B------:R-:W-:Y:S01]  /*6cb0*/  LOP3.LUT R0, R58.reuse, 0xffff0000, RZ, 0xc0, !PT ;  /* 0xffff00003a007812 */ /* 0x040fe200078ec0ff */
[----:B------:R-:W-:Y:S01]  /*6cc0*/  FMUL R24, R47, R28 ;  /* 0x0000001c2f187220 */ /* 0x000fe20000400000 */
[----:B------:R-:W-:Y:S01]  /*6cd0*/  SHF.L.U32 R2, R59, 0x10, RZ ;  /* 0x000000103b027819 */ /* 0x000fe200000006ff */
[C---:B------:R-:W-:Y:S01]  /*6ce0*/  FMUL R28, R47.reuse, R32 ;  /* 0x000000202f1c7220 */ /* 0x040fe20000400000 */
[----:B------:R-:W-:Y:S01]  /*6cf0*/  SHF.L.U32 R32, R58, 0x10, RZ ;  /* 0x000000103a207819 */ /* 0x000fe200000006ff */
[----:B------:R-:W-:Y:S01]  /*6d00*/  FMUL R5, R47, R9 ;  /* 0x000000092f057220 */ /* 0x000fe20000400000 */
[C---:B------:R-:W-:Y:S01]  /*6d10*/  FFMA R3, R49.reuse, R50, R3 ;  /* 0x0000003231037223 */ /* 0x040fe20000000003 */
[----:B------:R-:W-:Y:S01]  /*6d20*/  FFMA R7, R49, R51, R7 ;  /* 0x0000003331077223 */ /* 0x000fe20000000007 */
[----:B------:R-:W-:Y:S01]  /*6d30*/  FMUL R6, R47, R10 ;  /* 0x0000000a2f067220 */ /* 0x000fe20000400000 */
[----:B------:R-:W-:Y:S01]  /*6d40*/  FFMA R4, R49, R32, R4 ;  /* 0x0000002031047223 */ /* 0x000fe20000000004 */
[----:B------:R-:W-:Y:S01]  /*6d50*/  LOP3.LUT R32, R59, 0xffff0000, RZ, 0xc0, !PT ;  /* 0xffff00003b207812 */ /* 0x000fe200078ec0ff */
[----:B------:R-:W-:Y:S01]  /*6d60*/  FFMA R5, R49, R0, R5 ;  /* 0x0000000031057223 */ /* 0x000fe20000000005 */
[C---:B------:R-:W-:Y:S01]  /*6d70*/  SHF.L.U32 R0, R60.reuse, 0x10, RZ ;  /* 0x000000103c007819 */ /* 0x040fe200000006ff */
[----:B------:R-:W-:Y:S01]  /*6d80*/  FMUL R11, R47, R11 ;  /* 0x0000000b2f0b7220 */ /* 0x000fe20000400000 */
[----:B------:R-:W-:Y:S01]  /*6d90*/  F2FP.BF16.F32.PACK_AB R53, R7, R3 ;  /* 0x000000030735723e */ /* 0x000fe200000010ff */
[C---:B------:R-:W-:Y:S01]  /*6da0*/  FFMA R6, R49.reuse, R2, R6 ;  /* 0x0000000231067223 */ /* 0x040fe20000000006 */
[----:B------:R-:W-:Y:S01]  /*6db0*/  LOP3.LUT R2, R60, 0xffff0000, RZ, 0xc0, !PT ;  /* 0xffff00003c027812 */ /* 0x000fe200078ec0ff */
[----:B------:R-:W-:Y:S01]  /*6dc0*/  FFMA R11, R49, R32, R11 ;  /* 0x00000020310b7223 */ /* 0x000fe2000000000b */
[----:B------:R-:W-:Y:S01]  /*6dd0*/  SHF.L.U32 R3, R61, 0x10, RZ ;  /* 0x000000103d037819 */ /* 0x000fe200000006ff */
[----:B------:R-:W-:Y:S01]  /*6de0*/  FFMA R8, R49, R0, R8 ;  /* 0x0000000031087223 */ /* 0x000fe20000000008 */
[----:B------:R-:W-:Y:S01]  /*6df0*/  LOP3.LUT R0, R61, 0xffff0000, RZ, 0xc0, !PT ;  /* 0xffff00003d007812 */ /* 0x000fe200078ec0ff */
[----:B------:R-:W-:Y:S01]  /*6e00*/  FMUL R9, R47, R13 ;  /* 0x0000000d2f097220 */ /* 0x000fe20000400000 */
[----:B------:R-:W-:Y:S01]  /*6e10*/  F2FP.BF16.F32.PACK_AB R54, R5, R4 ;  /* 0x000000040536723e */ /* 0x000fe200000010ff */
[----:B------:R-:W-:Y:S01]  /*6e20*/  FMUL R10, R47, R14 ;  /* 0x0000000e2f0a7220 */ /* 0x000fe20000400000 */
[----:B------:R-:W-:Y:S01]  /*6e30*/  SHF.L.U32 R4, R77, 0x10, RZ ;  /* 0x000000104d047819 */ /* 0x000fe200000006ff */
[----:B------:R-:W-:Y:S01]  /*6e40*/  FMUL R15, R47, R15 ;  /* 0x0000000f2f0f7220 */ /* 0x000fe20000400000 */
[----:B------:R-:W-:Y:S01]  /*6e50*/  F2FP.BF16.F32.PACK_AB R55, R11, R6 ;  /* 0x000000060b37723e */ /* 0x000fe200000010ff */
[C---:B------:R-:W-:Y:S01]  /*6e60*/  FFMA R9, R49.reuse, R2, R9 ;  /* 0x0000000231097223 */ /* 0x040fe20000000009 */
[C---:B------:R-:W-:Y:S01]  /*6e70*/  SHF.L.U32 R2, R62.reuse, 0x10, RZ ;  /* 0x000000103e027819 */ /* 0x040fe200000006ff */
[C---:B------:R-:W-:Y:S01]  /*6e80*/  FFMA R10, R49.reuse, R3, R10 ;  /* 0x00000003310a7223 */ /* 0x040fe2000000000a */
[----:B------:R-:W-:Y:S01]  /*6e90*/  LOP3.LUT R3, R62, 0xffff0000, RZ, 0xc0, !PT ;  /* 0xffff00003e037812 */ /* 0x000fe200078ec0ff */
[----:B------:R-:W-:Y:S01]  /*6ea0*/  FFMA R15, R49, R0, R15 ;  /* 0x00000000310f7223 */ /* 0x000fe2000000000f */
[----:B------:R-:W-:Y:S01]  /*6eb0*/  SHF.L.U32 R0, R63, 0x10, RZ ;  /* 0x000000103f007819 */ /* 0x000fe200000006ff */
[----:B------:R-:W-:Y:S01]  /*6ec0*/  FMUL R13, R47, R17 ;  /* 0x000000112f0d7220 */ /* 0x000fe20000400000 */
[----:B------:R-:W-:Y:S01]  /*6ed0*/  F2FP.BF16.F32.PACK_AB R8, R9, R8 ;  /* 0x000000080908723e */ /* 0x000fe200000010ff */
[----:B------:R-:W-:Y:S01]  /*6ee0*/  FMUL R14, R47, R18 ;  /* 0x000000122f0e7220 */ /* 0x000fe20000400000 */
[----:B------:R-:W-:Y:S01]  /*6ef0*/  LOP3.LUT R5, R79, 0xffff0000, RZ, 0xc0, !PT ;  /* 0xffff00004f057812 */ /* 0x000fe200078ec0ff */
[----:B------:R-:W-:Y:S01]  /*6f00*/  FFMA R12, R49, R2, R12 ;  /* 0x00000002310c7223 */ /* 0x000fe2000000000c */
[----:B------:R-:W-:Y:S01]  /*6f10*/  LOP3.LUT R2, R63, 0xffff0000, RZ, 0xc0, !PT ;  /* 0xffff00003f027812 */ /* 0x000fe200078ec0ff */
[----:B------:R-:W-:Y:S01]  /*6f20*/  FFMA R13, R49, R3, R13 ;  /* 0x00000003310d7223 */ /* 0x000fe2000000000d */
[----:B------:R-:W-:Y:S01]  /*6f30*/  SHF.L.U32 R3, R69, 0x10, RZ ;  /* 0x0000001045037819 */ /* 0x000fe200000006ff */
[----:B------:R-:W-:Y:S01]  /*6f40*/  FFMA R14, R49, R0, R14 ;  /* 0x00000000310e7223 */ /* 0x000fe2000000000e */
[C---:B------:R-:W-:Y:S01]  /*6f50*/  SHF.L.U32 R0, R68.reuse, 0x10, RZ ;  /* 0x0000001044007819 */ /* 0x040fe200000006ff */
[----:B------:R-:W-:Y:S01]  /*6f60*/  FMUL R19, R47, R19 ;  /* 0x000000132f137220 */ /* 0x000fe20000400000 */
[----:B------:R-:W-:Y:S01]  /*6f70*/  F2FP.BF16.F32.PACK_AB R9, R15, R10 ;  /* 0x0000000a0f09723e */ /* 0x000fe200000010ff */
[----:B------:R-:W-:Y:S01]  /*6f80*/  FMUL R17, R47, R21 ;  /* 0x000000152f117220 */ /* 0x000fe20000400000 */
[----:B------:R-:W-:Y:S01]  /*6f90*/  F2FP.BF16.F32.PACK_AB R10, R13, R12 ;  /* 0x0000000c0d0a723e */ /* 0x000fe200000010ff */
[C---:B------:R-:W-:Y:S01]  /*6fa0*/  FFMA R19, R49.reuse, R2, R19 ;  /* 0x0000000231137223 */ /* 0x040fe20000000013 */
[----:B------:R-:W-:Y:S01]  /*6fb0*/  LOP3.LUT R2, R68, 0xffff0000, RZ, 0xc0, !PT ;  /* 0xffff000044027812 */ /* 0x000fe200078ec0ff */
[----:B------:R-:W-:Y:S01]  /*6fc0*/  FFMA R16, R49, R0, R16 ;  /* 0x0000000031107223 */ /* 0x000fe20000000010 */
[----:B------:R-:W-:Y:S01]  /*6fd0*/  LOP3.LUT R0, R69, 0xffff0000, RZ, 0xc0, !PT ;  /* 0xffff000045007812 */ /* 0x000fe200078ec0ff */
[----:B------:R-:W-:Y:S01]  /*6fe0*/  FMUL R18, R47, R22 ;  /* 0x000000162f127220 */ /* 0x000fe20000400000 */
[----:B------:R-:W-:Y:S01]  /*6ff0*/  F2FP.BF16.F32.PACK_AB R11, R19, R14 ;  /* 0x0000000e130b723e */ /* 0x000fe200000010ff */
[----:B------:R-:W-:Y:S01]  /*7000*/  FMUL R23, R47, R23 ;  /* 0x000000172f177220 */ /* 0x000fe20000400000 */
[C---:B------:R-:W-:Y:S01]  /*7010*/  FFMA R17, R49.reuse, R2, R17 ;  /* 0x0000000231117223 */ /* 0x040fe20000000011 */
[C---:B------:R-:W-:Y:S01]  /*7020*/  SHF.L.U32 R2, R70.reuse, 0x10, RZ ;  /* 0x0000001046027819 */ /* 0x040fe200000006ff */
[----:B------:R-:W-:Y:S01]  /*7030*/  FFMA R18, R49, R3, R18 ;  /* 0x0000000331127223 */ /* 0x000fe20000000012 */
[----:B------:R-:W-:Y:S01]  /*7040*/  SHF.L.U32 R3, R71, 0x10, RZ ;  /* 0x0000001047037819 */ /* 0x000fe200000006ff */
[----:B------:R-:W-:Y:S01]  /*7050*/  FFMA R23, R49, R0, R23 ;  /* 0x0000000031177223 */ /* 0x000fe20000000017 */
[----:B------:R-:W-:Y:S01]  /*7060*/  LOP3.LUT R0, R70, 0xffff0000, RZ, 0xc0, !PT ;  /* 0xffff000046007812 */ /* 0x000fe200078ec0ff */
[----:B------:R-:W-:Y:S01]  /*7070*/  FMUL R21, R47, R25 ;  /* 0x000000192f157220 */ /* 0x000fe20000400000 */
[----:B------:R-:W-:Y:S01]  /*7080*/  F2FP.BF16.F32.PACK_AB R16, R17, R16 ;  /* 0x000000101110723e */ /* 0x000fe200000010ff */
[----:B------:R-:W-:Y:S01]  /*7090*/  FMUL R22, R47, R26 ;  /* 0x0000001a2f167220 */ /* 0x000fe20000400000 */
[----:B------:R-:W-:Y:S01]  /*70a0*/  F2FP.BF16.F32.PACK_AB R17, R23, R18 ;  /* 0x000000121711723e */ /* 0x000fe200000010ff */
[C---:B------:R-:W-:Y:S01]  /*70b0*/  FFMA R20, R49.reuse, R2, R20 ;  /* 0x0000000231147223 */ /* 0x040fe20000000014 */
[C---:B------:R-:W-:Y:S01]  /*70c0*/  SHF.L.U32 R2, R76.reuse, 0x10, RZ ;  /* 0x000000104c027819 */ /* 0x040fe200000006ff */
[----:B------:R1:W-:Y:S01]  /*70d0*/  STSM.16.M88.4 [R107+0x2400], R52 ;  /* 0x002400346b007844 */ /* 0x0003e20000000200 */
[----:B------:R-:W-:Y:S01]  /*70e0*/  FFMA R21, R49, R0, R21 ;  /* 0x0000000031157223 */ /* 0x000fe20000000015 */
[----:B------:R-:W-:Y:S01]  /*70f0*/  LOP3.LUT R0, R71, 0xffff0000, RZ, 0xc0, !PT ;  /* 0xffff000047007812 */ /* 0x000fe200078ec0ff */
[----:B------:R-:W-:Y:S01]  /*7100*/  FFMA R22, R49, R3, R22 ;  /* 0x0000000331167223 */ /* 0x000fe20000000016 */
[----:B------:R-:W-:Y:S04]  /*7110*/  LOP3.LUT R3, R76, 0xffff0000, RZ, 0xc0, !PT ;  /* 0xffff00004c037812 */ /* 0x000fe800078ec0ff */
[----:B------:R1:W-:Y:S01]  /*7120*/  STSM.16.M88.4 [R106+0x2400], R8 ;  /* 0x002400086a007844 */ /* 0x0003e20000000200 */
[----:B------:R-:W-:Y:S01]  /*7130*/  F2FP.BF16.F32.PACK_AB R18, R21, R20 ;  /* 0x000000141512723e */ /* 0x000fe200000010ff */
[C---:B------:R-:W-:Y:S01]  /*7140*/  FMUL R27, R47.reuse, R27 ;  /* 0x0000001b2f1b7220 */ /* 0x040fe20000400000 */
[C---:B------:R-:W-:Y:S01]  /*7150*/  FMUL R25, R47.reuse, R29 ;  /* 0x0000001d2f197220 */ /* 0x040fe20000400000 */
[C---:B------:R-:W-:Y:S01]  /*7160*/  FMUL R26, R47.reuse, R30 ;  /* 0x0000001e2f1a7220 */ /* 0x040fe20000400000 */
[----:B------:R-:W-:Y:S01]  /*7170*/  FMUL R31, R47, R31 ;  /* 0x0000001f2f1f7220 */ /* 0x000fe20000400000 */
[----:B------:R-:W-:Y:S01]  /*7180*/  FFMA R27, R49, R0, R27 ;  /* 0x00000000311b7223 */ /* 0x000fe2000000001b */
[----:B------:R-:W-:Y:S01]  /*7190*/  LOP3.LUT R0, R77, 0xffff0000, RZ, 0xc0, !PT ;  /* 0xffff00004d007812 */ /* 0x000fe200078ec0ff */
[C---:B------:R-:W-:Y:S01]  /*71a0*/  FFMA R24, R49.reuse, R2, R24 ;  /* 0x0000000231187223 */ /* 0x040fe20000000018 */
[C---:B------:R-:W-:Y:S01]  /*71b0*/  FFMA R25, R49.reuse, R3, R25 ;  /* 0x0000000331197223 */ /* 0x040fe20000000019 */
[C---:B------:R-:W-:Y:S01]  /*71c0*/  SHF.L.U32 R2, R78.reuse, 0x10, RZ ;  /* 0x000000104e027819 */ /* 0x040fe200000006ff */
[----:B------:R-:W-:Y:S01]  /*71d0*/  FFMA R26, R49, R4, R26 ;  /* 0x00000004311a7223 */ /* 0x000fe2000000001a */
[----:B------:R-:W-:Y:S01]  /*71e0*/  LOP3.LUT R3, R78, 0xffff0000, RZ, 0xc0, !PT ;  /* 0xffff00004e037812 */ /* 0x000fe200078ec0ff */
[----:B------:R-:W-:Y:S01]  /*71f0*/  FMUL R29, R47, R33 ;  /* 0x000000212f1d7220 */ /* 0x000fe20000400000 */
[----:B------:R-:W-:Y:S01]  /*7200*/  SHF.L.U32 R4, R79, 0x10, RZ ;  /* 0x000000104f047819 */ /* 0x000fe200000006ff */
[----:B------:R-:W-:Y:S01]  /*7210*/  FMUL R30, R47, R34 ;  /* 0x000000222f1e7220 */ /* 0x000fe20000400000 */
[----:B------:R-:W-:Y:S01]  /*7220*/  FFMA R31, R49, R0, R31 ;  /* 0x00000000311f7223 */ /* 0x000fe2000000001f */
[----:B------:R-:W-:Y:S01]  /*7230*/  FMUL R35, R47, R35 ;  /* 0x000000232f237220 */ /* 0x000fe20000400000 */
[C---:B------:R-:W-:Y:S01]  /*7240*/  FFMA R28, R49.reuse, R2, R28 ;  /* 0x00000002311c7223 */ /* 0x040fe2000000001c */
[C---:B------:R-:W-:Y:S01]  /*7250*/  FFMA R29, R49.reuse, R3, R29 ;  /* 0x00000003311d7223 */ /* 0x040fe2000000001d */
[C---:B------:R-:W-:Y:S01]  /*7260*/  FFMA R30, R49.reuse, R4, R30 ;  /* 0x00000004311e7223 */ /* 0x040fe2000000001e */
[----:B------:R-:W-:Y:S01]  /*7270*/  FFMA R35, R49, R5, R35 ;  /* 0x0000000531237223 */ /* 0x000fe20000000023 */
[----:B------:R-:W-:Y:S02]  /*7280*/  F2FP.BF16.F32.PACK_AB R19, R27, R22 ;  /* 0x000000161b13723e */ /* 0x000fe400000010ff */
[----:B------:R-:W-:Y:S02]  /*7290*/  F2FP.BF16.F32.PACK_AB R24, R25, R24 ;  /* 0x000000181918723e */ /* 0x000fe400000010ff */
[----:B------:R-:W-:Y:S01]  /*72a0*/  F2FP.BF16.F32.PACK_AB R25, R31, R26 ;  /* 0x0000001a1f19723e */ /* 0x000fe200000010ff */
[----:B------:R1:W-:Y:S01]  /*72b0*/  STSM.16.M88.4 [R108+0x2000], R16 ;  /* 0x002000106c007844 */ /* 0x0003e20000000200 */
[----:B------:R-:W-:Y:S02]  /*72c0*/  F2FP.BF16.F32.PACK_AB R26, R29, R28 ;  /* 0x0000001c1d1a723e */ /* 0x000fe400000010ff */
[----:B------:R-:W-:Y:S02]  /*72d0*/  F2FP.BF16.F32.PACK_AB R27, R35, R30 ;  /* 0x0000001e231b723e */ /* 0x000fe400000010ff */
[----:B------:R-:W-:Y:S02]  /*72e0*/  LEA R0, R65, UR48, 0x3 ;  /* 0x0000003041007c11 */ /* 0x000fe4000f8e18ff */
[----:B------:R-:W-:Y:S01]  /*72f0*/  @P6 SHF.L.U32 R2, R98, 0x1f, RZ ;  /* 0x0000001f62026819 */ /* 0x000fe200000006ff */
[----:B------:R1:W-:Y:S01]  /*7300*/  STSM.16.M88.4 [R109+0x2000], R24 ;  /* 0x002000186d007844 */ /* 0x0003e20000000200 */
        /* <DEDUP_REMOVED lines=8> */
[----:B------:R-:W-:Y:S02]  /*7390*/  UIADD3 UR8, UP0, UPT, UR52, 0x680, URZ ;  /* 0x0000068034087890 */ /* 0x000fe4000ff1e0ff */
[----:B------:R-:W-:Y:S02]  /*73a0*/  UIADD3 UR5, UPT, UPT, UR41, 0x40, URZ ;  /* 0x0000004029057890 */ /* 0x000fe4000fffe0ff */
[----:B------:R-:W-:Y:S02]  /*73b0*/  UIADD3 UR4, UPT, UPT, UR48, 0x2400, URZ ;  /* 0x0000240030047890 */ /* 0x000fe4000fffe0ff */
[----:B------:R-:W-:Y:S01]  /*73c0*/  UIADD3.X UR9, UPT, UPT, URZ, UR53, URZ, UP0, !UPT ;  /* 0x00000035ff097290 */ /* 0x000fe200087fe4ff */
[----:B------:R-:W-:Y:S01]  /*73d0*/  UMOV UR6, UR42 ;  /* 0x0000002a00067c82 */ /* 0x000fe20008000000 */
[----:B------:R-:W-:Y:S07]  /*73e0*/  UMOV UR7, UR36 ;  /* 0x0000002400077c82 */ /* 0x000fee0008000000 */
[----:B------:R2:W-:Y:S01]  /*73f0*/  UTMASTG.3D [UR4], [UR8] ;  /* 0x00000004080073b5 */ /* 0x0005e20008010000 */
[----:B------:R0:W-:Y:S01]  /*7400*/  UTMACMDFLUSH ;  /* 0x00000000000079b7 */ /* 0x0001e20000000000 */
[----:B--2---:R-:W-:Y:S04]  /*7410*/  DEPBAR.LE SB0, 0x1 ;  /* 0x000080400000791a */ /* 0x004fe80000000000 */
.L_x_106:
[----:B------:R-:W-:Y:S05]  /*7420*/  BSYNC.RECONVERGENT B0 ;  /* 0x0000000000007941 */ /* 0x000fea0003800200 */
.L_x_105:
[----:B------:R-:W-:Y:S01]  /*7430*/  BAR.SYNC.DEFER_BLOCKING 0x1, 0x80 ;  /* 0x0042000000007b1d */ /* 0x000fe20000010000 */
[----:B------:R-:W-:Y:S04]  /*7440*/  UIADD3 UR40, UPT, UPT, UR51, 0x1, URZ ;  /* 0x0000000133287890 */ /* 0x000fe8000fffe0ff */
[----:B------:R-:W-:Y:S04]  /*7450*/  UISETP.NE.AND UP0, UPT, UR40, 0x4, UPT ;  /* 0x000000042800788c */ /* 0x000fe8000bf05270 */
[----:B------:R-:W-:Y:S01]  /*7460*/  USEL UR40, UR40, URZ, UP0 ;  /* 0x000000ff28287287 */ /* 0x000fe20008000000 */
[----:B------:R2:W-:Y:S01]  /*7470*/  @P6 SYNCS.ARRIVE.TRANS64.RED.A1T0 RZ, [R74+URZ], RZ ;  /* 0x000000ff4aff69a7 */ /* 0x0005e200081004ff */
[----:B------:R-:W-:Y:S01]  /*7480*/  BSSY B1, `(.L_x_107) ;  /* 0x0000018000017945 */ /* 0x000fe20003800000 */
[----:B------:R-:W3:Y:S02]  /*7490*/  @P6 SYNCS.PHASECHK.TRANS64.TRYWAIT P0, [R0+URZ+0x20], R2 ;  /* 0x00002002000065a7 */ /* 0x000ee400080011ff */
[----:B---3--:R-:W-:Y:S01]  /*74a0*/  @P6 SEL R67, RZ, 0x1, !P0 ;  /* 0x00000001ff436807 */ /* 0x008fe20004000000 */
[----:B--2---:R-:W-:Y:S06]  /*74b0*/  @!P6 BRA `(.L_x_108) ;  /* 0x000000000050e947 */ /* 0x004fec0003800000 */
        /* <DEDUP_REMOVED lines=8> */
[----:B------:R-:W-:Y:S04]  /*7540*/  SHF.L.U32 R5, R98, 0x1f, RZ ;  /* 0x0000001f62057819 */ /* 0x000fe800000006ff */
[----:B------:R-:W2:Y:S02]  /*7550*/  SYNCS.PHASECHK.TRANS64.TRYWAIT P0, [R0+URZ+0x20], R5 ;  /* 0x00002005000075a7 */ /* 0x000ea400080011ff */
[----:B--2---:R-:W-:Y:S05]  /*7560*/  @!P0 BRA `(.L_x_111) ;  /* 0x0000002400408947 */ /* 0x004fea0003800000 */
.L_x_110:
[----:B------:R-:W-:Y:S05]  /*7570*/  BSYNC B0 ;  /* 0x0000000000007941 */ /* 0x000fea0003800000 */
.L_x_109:
[----:B------:R-:W-:Y:S02]  /*7580*/  ISETP.NE.AND P0, PT, R72, RZ, PT ;  /* 0x000000ff4800720c */ /* 0x000fe40003f05270 */
[----:B------:R-:W-:Y:S11]  /*7590*/  IADD3 R65, PT, PT, R65, 0x1, RZ ;  /* 0x0000000141417810 */ /* 0x000ff60007ffe0ff */
[----:B--2---:R-:W-:Y:S01]  /*75a0*/  @P0 IMAD.IADD R0, R99, 0x1, R2 ;  /* 0x0000000163000824 */ /* 0x004fe200078e0202 */
[----:B------:R-:W-:Y:S05]  /*75b0*/  @P0 WARPSYNC.ALL ;  /* 0x0000000000000948 */ /* 0x000fea0003800000 */
[----:B------:R2:W3:Y:S04]  /*75c0*/  @P0 LDSM.16.M88.4 R56, [R4+UR48+0x400] ;  /* 0x000400300438083b */ /* 0x0004e80008000200 */
[----:B------:R2:W4:Y:S04]  /*75d0*/  @P0 LDSM.16.M88.4 R60, [R3+0x400] ;  /* 0x00040000033c083b */ /* 0x0005280000000200 */
[----:B------:R2:W1:Y:S04]  /*75e0*/  @P0 LDSM.16.M88.4 R68, [R2+0x400] ;  /* 0x000400000244083b */ /* 0x0004680000000200 */
[----:B------:R2:W1:Y:S02]  /*75f0*/  @P0 LDSM.16.M88.4 R76, [R0+0x400] ;  /* 0x00040000004c083b */ /* 0x0004640000000200 */
.L_x_108:
[----:B------:R-:W-:Y:S05]  /*7600*/  BSYNC B1 ;  /* 0x0000000000017941 */ /* 0x000fea0003800000 */
.L_x_107:
[----:B--2---:R-:W-:Y:S05]  /*7610*/  VIADD R0, R48, 0x80 ;  /* 0x0000008030007836 */ /* 0x004fea0000000000 */
        /* <DEDUP_REMOVED lines=20> */
.L_x_112:
[----:B------:R-:W-:Y:S01]  /*7760*/  ISETP.NE.AND P6, PT, R105, RZ, PT ;  /* 0x000000ff6900720c */ /* 0x000fe20003fc5270 */
[----:B------:R-:W-:Y:S05]  /*7770*/  WARPSYNC.ALL ;  /* 0x0000000000007948 */ /* 0x000fea0003800000 */
[----:B------:R-:W-:Y:S01]  /*7780*/  R2UR UR4, R48 ;  /* 0x00000000300472ca */ /* 0x000fe200000e0000 */
[----:B------:R-:W-:Y:S01]  /*7790*/  BSSY.RECONVERGENT B0, `(.L_x_113) ;  /* 0x000008f000007945 */ /* 0x000fe20003800200 */
[----:B------:R-:W-:Y:S02]  /*77a0*/  MOV R50, UR40 ;  /* 0x0000002800327c02 */ /* 0x000fe40008000f00 */
[----:B---3--:R-:W-:Y:S02]  /*77b0*/  SHF.L.U32 R3, R56, 0x10, RZ ;  /* 0x0000001038037819 */ /* 0x008fe400000006ff */
        /* <DEDUP_REMOVED lines=33> */
[C---:B----4-:R-:W-:Y:S01]  /*79d0*/  SHF.L.U32 R0, R60.reuse, 0x10, RZ ;  /* 0x000000103c007819 */ /* 0x050fe200000006ff */
        /* <DEDUP_REMOVED lines=106> */
.L_x_114:
[----:B------:R-:W-:Y:S05]  /*8080*/  BSYNC.RECONVERGENT B0 ;  /* 0x0000000000007941 */ /* 0x000fea0003800200 */
.L_x_113:
        /* <DEDUP_REMOVED lines=20> */
.L_x_118:
[----:B------:R-:W-:Y:S05]  /*81d0*/  BSYNC B0 ;  /* 0x0000000000007941 */ /* 0x000fea0003800000 */
.L_x_117:
[----:B------:R-:W-:Y:S11]  /*81e0*/  ISETP.NE.AND P0, PT, R72, RZ, PT ;  /* 0x000000ff4800720c */ /* 0x000ff60003f05270 */
[----:B------:R-:W-:Y:S02]  /*81f0*/  @!UPT UIADD3 URZ, UPT, UPT, URZ, URZ, URZ ;  /* 0x000000fffffff290 */ /* 0x000fe4000fffe0ff */
[----:B--2---:R-:W-:Y:S01]  /*8200*/  @P0 IADD3 R0, PT, PT, R99, R73, RZ ;  /* 0x0000004963000210 */ /* 0x004fe20007ffe0ff */
[----:B------:R-:W-:Y:S05]  /*8210*/  @P0 WARPSYNC.ALL ;  /* 0x0000000000000948 */ /* 0x000fea0003800000 */
[----:B------:R2:W3:Y:S04]  /*8220*/  @P0 LDSM.16.M88.4 R56, [R65+UR48+0x400] ;  /* 0x000400304138083b */ /* 0x0004e80008000200 */
[----:B------:R2:W4:Y:S04]  /*8230*/  @P0 LDSM.16.M88.4 R60, [R3+0x400] ;  /* 0x00040000033c083b */ /* 0x0005280000000200 */
[----:B------:R2:W1:Y:S04]  /*8240*/  @P0 LDSM.16.M88.4 R68, [R73+0x400] ;  /* 0x000400004944083b */ /* 0x0004680000000200 */
[----:B------:R2:W1:Y:S02]  /*8250*/  @P0 LDSM.16.M88.4 R76, [R0+0x400] ;  /* 0x00040000004c083b */ /* 0x0004640000000200 */
.L_x_116:
[----:B------:R-:W-:Y:S05]  /*8260*/  BSYNC B1 ;  /* 0x0000000000017941 */ /* 0x000fea0003800000 */
.L_x_115:
        /* <DEDUP_REMOVED lines=21> */
.L_x_120:
[----:B------:R-:W-:Y:S01]  /*83c0*/  ISETP.NE.AND P0, PT, R101, RZ, PT ;  /* 0x000000ff6500720c */ /* 0x000fe20003f05270 */
[----:B------:R-:W-:Y:S05]  /*83d0*/  WARPSYNC.ALL ;  /* 0x0000000000007948 */ /* 0x000fea0003800000 */
[----:B------:R-:W-:Y:S01]  /*83e0*/  R2UR UR4, R48 ;  /* 0x00000000300472ca */ /* 0x000fe200000e0000 */
[----:B------:R-:W-:Y:S01]  /*83f0*/  BSSY.RECONVERGENT B0, `(.L_x_121) ;  /* 0x000008c000007945 */ /* 0x000fe20003800200 */
[C---:B---3--:R-:W-:Y:S02]  /*8400*/  SHF.L.U32 R0, R56.reuse, 0x10, RZ ;  /* 0x0000001038007819 */ /* 0x048fe400000006ff */
[----:B------:R-:W-:Y:S02]  /*8410*/  LOP3.LUT R2, R56, 0xffff0000, RZ, 0xc0, !PT ;  /* 0xffff000038027812 */ /* 0x000fe400078ec0ff */
[C---:B------:R-:W-:Y:S02]  /*8420*/  SHF.L.U32 R3, R57.reuse, 0x10, RZ ;  /* 0x0000001039037819 */ /* 0x040fe400000006ff */
[----:B------:R-:W-:Y:S02]  /*8430*/  LOP3.LUT R48, R57, 0xffff0000, RZ, 0xc0, !PT ;  /* 0xffff000039307812 */ /* 0x000fe400078ec0ff */
[C---:B------:R-:W-:Y:S02]  /*8440*/  SHF.L.U32 R50, R58.reuse, 0x10, RZ ;  /* 0x000000103a327819 */ /* 0x040fe400000006ff */
[----:B------:R-:W-:Y:S01]  /*8450*/  LOP3.LUT R51, R58, 0xffff0000, RZ, 0xc0, !PT ;  /* 0xffff00003a337812 */ /* 0x000fe200078ec0ff */
[----:B-1----:R-:W1:Y:S01]  /*8460*/  LDTM.16dp256bit.x8 R4, tmem[UR4+0xc0] ;  /* 0x0000c004000479ee */ /* 0x002e6200081a0000 */
[C---:B------:R-:W-:Y:S01]  /*8470*/  SHF.L.U32 R52, R59.reuse, 0x10, RZ ;  /* 0x000000103b347819 */ /* 0x040fe200000006ff */
[----:B------:R-:W-:Y:S01]  /*8480*/  NOP ;  /* 0x0000000000007918 */ /* 0x000fe20000000000 */
[----:B------:R-:W-:Y:S02]  /*8490*/  LOP3.LUT R53, R59, 0xffff0000, RZ, 0xc0, !PT ;  /* 0xffff00003b357812 */ /* 0x000fe400078ec0ff */
[----:B------:R-:W-:Y:S02]  /*84a0*/  R2UR UR5, R64 ;  /* 0x00000000400572ca */ /* 0x000fe400000e0000 */
[C---:B----4-:R-:W-:Y:S02]  /*84b0*/  SHF.L.U32 R54, R60.reuse, 0x10, RZ ;  /* 0x000000103c367819 */ /* 0x050fe400000006ff */
[----:B------:R-:W-:Y:S02]  /*84c0*/  LOP3.LUT R55, R60, 0xffff0000, RZ, 0xc0, !PT ;  /* 0xffff00003c377812 */ /* 0x000fe400078ec0ff */
[C---:B------:R-:W-:Y:S02]  /*84d0*/  SHF.L.U32 R56, R61.reuse, 0x10, RZ ;  /* 0x000000103d387819 */ /* 0x040fe400000006ff */
[----:B------:R-:W-:Y:S02]  /*84e0*/  LOP3.LUT R57, R61, 0xffff0000, RZ, 0xc0, !PT ;  /* 0xffff00003d397812 */ /* 0x000fe400078ec0ff */
[C---:B------:R-:W-:Y:S02]  /*84f0*/  SHF.L.U32 R58, R62.reuse, 0x10, RZ ;  /* 0x000000103e3a7819 */ /* 0x040fe400000006ff */
[----:B------:R-:W-:Y:S01]  /*8500*/  LOP3.LUT R59, R62, 0xffff0000, RZ, 0xc0, !PT ;  /* 0xffff00003e3b7812 */ /* 0x000fe200078ec0ff */
[----:B------:R-:W-:Y:S01]  /*8510*/  UIADD3 UR5, UPT, UPT, UR5, 0xb0, URZ ;  /* 0x000000b005057890 */ /* 0x000fe2000fffe0ff */
[C---:B------:R-:W-:Y:S02]  /*8520*/  SHF.L.U32 R60, R63.reuse, 0x10, RZ ;  /* 0x000000103f3c7819 */ /* 0x040fe400000006ff */
[----:B------:R-:W-:Y:S01]  /*8530*/  LOP3.LUT R61, R63, 0xffff0000, RZ, 0xc0, !PT ;  /* 0xffff00003f3d7812 */ /* 0x000fe200078ec0ff */
[----:B------:R-:W-:Y:S01]  /*8540*/  UPRMT UR5, UR37, 0x654, UR5 ;  /* 0x0000065425057896 */ /* 0x000fe20008000005 */
[C---:B------:R-:W-:Y:S01]  /*8550*/  SHF.L.U32 R62, R68.reuse, 0x10, RZ ;  /* 0x00000010443e7819 */ /* 0x040fe200000006ff */
[C---:B-1----:R-:W-:Y:S01]  /*8560*/  FMUL R4, R47.reuse, R4 ;  /* 0x000000042f047220 */ /* 0x042fe20000400000 */
[C---:B------:R-:W-:Y:S01]  /*8570*/  FMUL R5, R47.reuse, R5 ;  /* 0x000000052f057220 */ /* 0x040fe20000400000 */
[----:B------:R-:W-:Y:S01]  /*8580*/  FMUL R6, R47, R6 ;  /* 0x000000062f067220 */ /* 0x000fe20000400000 */
[----:B------:R-:W-:Y:S01]  /*8590*/  LOP3.LUT R63, R68, 0xffff0000, RZ, 0xc0, !PT ;  /* 0xffff0000443f7812 */ /* 0x000fe200078ec0ff */
[C---:B------:R-:W-:Y:S01]  /*85a0*/  FFMA R4, R49.reuse, R0, R4 ;  /* 0x0000000031047223 */ /* 0x040fe20000000004 */
[----:B------:R-:W-:Y:S01]  /*85b0*/  FFMA R5, R49, R2, R5 ;  /* 0x0000000231057223 */ /* 0x000fe20000000005 */
[----:B------:R-:W-:Y:S01]  /*85c0*/  SHF.L.U32 R64, R69, 0x10, RZ ;  /* 0x0000001045407819 */ /* 0x000fe200000006ff */
[----:B------:R-:W-:Y:S01]  /*85d0*/  SYNCS.ARRIVE.TRANS64.RED.A1T0 RZ, [UR5], RZ ;  /* 0x000000ffffff79a7 */ /* 0x000fe20008100405 */
[----:B------:R-:W-:Y:S01]  /*85e0*/  FFMA R6, R49, R3, R6 ;  /* 0x0000000331067223 */ /* 0x000fe20000000006 */
[----:B------:R-:W-:Y:S01]  /*85f0*/  FMUL R7, R47, R7 ;  /* 0x000000072f077220 */ /* 0x000fe20000400000 */
[----:B------:R-:W-:Y:S01]  /*8600*/  LOP3.LUT R65, R69, 0xffff0000, RZ, 0xc0, !PT ;  /* 0xffff000045417812 */ /* 0x000fe200078ec0ff */
[----:B------:R-:W-:Y:S01]  /*8610*/  FMUL R8, R47, R8 ;  /* 0x000000082f087220 */ /* 0x000fe20000400000 */
[----:B------:R-:W-:Y:S01]  /*8620*/  F2FP.BF16.F32.PACK_AB R4, R5, R4 ;  /* 0x000000040504723e */ /* 0x000fe200000010ff */
[----:B------:R-:W-:Y:S01]  /*8630*/  FFMA R7, R49, R48, R7 ;  /* 0x0000003031077223 */ /* 0x000fe20000000007 */
[----:B------:R-:W-:Y:S01]  /*8640*/  FMUL R9, R47, R9 ;  /* 0x000000092f097220 */ /* 0x000fe20000400000 */
[----:B------:R-:W-:Y:S01]  /*8650*/  FFMA R8, R49, R50, R8 ;  /* 0x0000003231087223 */ /* 0x000fe20000000008 */
[C---:B------:R-:W-:Y:S01]  /*8660*/  SHF.L.U32 R66, R70.reuse, 0x10, RZ ;  /* 0x0000001046427819 */ /* 0x040fe200000006ff */
[----:B------:R-:W-:Y:S01]  /*8670*/  FMUL R0, R47, R10 ;  /* 0x0000000a2f007220 */ /* 0x000fe20000400000 */
[----:B------:R-:W-:Y:S01]  /*8680*/  F2FP.BF16.F32.PACK_AB R5, R7, R6 ;  /* 0x000000060705723e */ /* 0x000fe200000010ff */
[----:B------:R-:W-:Y:S01]  /*8690*/  FFMA R9, R49, R51, R9 ;  /* 0x0000003331097223 */ /* 0x000fe20000000009 */
[----:B------:R-:W-:Y:S01]  /*86a0*/  FMUL R2, R47, R11 ;  /* 0x0000000b2f027220 */ /* 0x000fe20000400000 */
[----:B------:R-:W-:Y:S01]  /*86b0*/  FFMA R0, R49, R52, R0 ;  /* 0x0000003431007223 */ /* 0x000fe20000000000 */
[----:B------:R-:W-:Y:S01]  /*86c0*/  LOP3.LUT R67, R70, 0xffff0000, RZ, 0xc0, !PT ;  /* 0xffff000046437812 */ /* 0x000fe200078ec0ff */
[----:B------:R-:W-:Y:S01]  /*86d0*/  FMUL R3, R47, R12 ;  /* 0x0000000c2f037220 */ /* 0x000fe20000400000 */
[----:B------:R-:W-:Y:S01]  /*86e0*/  F2FP.BF16.F32.PACK_AB R6, R9, R8 ;  /* 0x000000080906723e */ /* 0x000fe200000010ff */
[----:B------:R-:W-:Y:S01]  /*86f0*/  FFMA R2, R49, R53, R2 ;  /* 0x0000003531027223 */ /* 0x000fe20000000002 */
[----:B------:R-:W-:Y:S01]  /*8700*/  FMUL R10, R47, R13 ;  /* 0x0000000d2f0a7220 */ /* 0x000fe20000400000 */
[----:B------:R-:W-:Y:S01]  /*8710*/  FFMA R3, R49, R54, R3 ;  /* 0x0000003631037223 */ /* 0x000fe20000000003 */
[----:B------:R-:W-:Y:S01]  /*8720*/  SHF.L.U32 R68, R71, 0x10, RZ ;  /* 0x0000001047447819 */ /* 0x000fe200000006ff */
[----:B------:R-:W-:Y:S01]  /*8730*/  FMUL R11, R47, R14 ;  /* 0x0000000e2f0b7220 */ /* 0x000fe20000400000 */
[----:B------:R-:W-:Y:S01]  /*8740*/  F2FP.BF16.F32.PACK_AB R7, R2, R0 ;  /* 0x000000000207723e */ /* 0x000fe200000010ff */
[----:B------:R-:W-:Y:S01]  /*8750*/  FFMA R10, R49, R55, R10 ;  /* 0x00000037310a7223 */ /* 0x000fe2000000000a */
[----:B------:R-:W-:Y:S01]  /*8760*/  FMUL R15, R47, R15 ;  /* 0x0000000f2f0f7220 */ /* 0x000fe20000400000 */
[----:B------:R-:W-:Y:S01]  /*8770*/  FFMA R11, R49, R56, R11 ;  /* 0x00000038310b7223 */ /* 0x000fe2000000000b */
[----:B------:R-:W-:Y:S01]  /*8780*/  LOP3.LUT R69, R71, 0xffff0000, RZ, 0xc0, !PT ;  /* 0xffff000047457812 */ /* 0x000fe200078ec0ff */
[----:B------:R1:W-:Y:S01]  /*8790*/  STSM.16.M88.4 [R107+0x6400], R4 ;  /* 0x006400046b007844 */ /* 0x0003e20000000200 */
[----:B------:R-:W-:Y:S01]  /*87a0*/  F2FP.BF16.F32.PACK_AB R8, R10, R3 ;  /* 0x000000030a08723e */ /* 0x000fe200000010ff */
[----:B------:R-:W-:Y:S01]  /*87b0*/  FFMA R15, R49, R57, R15 ;  /* 0x00000039310f7223 */ /* 0x000fe2000000000f */
[C---:B------:R-:W-:Y:S01]  /*87c0*/  FMUL R12, R47.reuse, R16 ;  /* 0x000000102f0c7220 */ /* 0x040fe20000400000 */
[C---:B------:R-:W-:Y:S01]  /*87d0*/  FMUL R13, R47.reuse, R17 ;  /* 0x000000112f0d7220 */ /* 0x040fe20000400000 */
[----:B------:R-:W-:Y:S01]  /*87e0*/  FMUL R14, R47, R18 ;  /* 0x000000122f0e7220 */ /* 0x000fe20000400000 */
[C---:B------:R-:W-:Y:S01]  /*87f0*/  SHF.L.U32 R70, R76.reuse, 0x10, RZ ;  /* 0x000000104c467819 */ /* 0x040fe200000006ff */
[----:B------:R-:W-:Y:S01]  /*8800*/  FFMA R12, R49, R58, R12 ;  /* 0x0000003a310c7223 */ /* 0x000fe2000000000c */
[----:B------:R-:W-:Y:S01]  /*8810*/  F2FP.BF16.F32.PACK_AB R9, R15, R11 ;  /* 0x0000000b0f09723e */ /* 0x000fe200000010ff */
[C---:B------:R-:W-:Y:S01]  /*8820*/  FFMA R13, R49.reuse, R59, R13 ;  /* 0x0000003b310d7223 */ /* 0x040fe2000000000d */
[----:B------:R-:W-:Y:S01]  /*8830*/  FFMA R14, R49, R60, R14 ;  /* 0x0000003c310e7223 */ /* 0x000fe2000000000e */
[C---:B------:R-:W-:Y:S01]  /*8840*/  FMUL R19, R47.reuse, R19 ;  /* 0x000000132f137220 */ /* 0x040fe20000400000 */
        /* <DEDUP_REMOVED lines=22> */
[----:B------:R-:W-:Y:S01]  /*89b0*/  FFMA R21, R49, R67, R21 ;  /* 0x0000004331157223 */ /* 0x000fe20000000015 */
[C---:B------:R-:W-:Y:S01]  /*89c0*/  FMUL R27, R47.reuse, R27 ;  /* 0x0000001b2f1b7220 */ /* 0x040fe20000400000 */
[C---:B------:R-:W-:Y:S01]  /*89d0*/  FMUL R24, R47.reuse, R28 ;  /* 0x0000001c2f187220 */ /* 0x040fe20000400000 */
[----:B------:R-:W-:Y:S01]  /*89e0*/  FMUL R25, R47, R29 ;  /* 0x0000001d2f197220 */ /* 0x000fe20000400000 */
[----:B------:R-:W-:Y:S01]  /*89f0*/  FFMA R22, R49, R68, R22 ;  /* 0x0000004431167223 */ /* 0x000fe20000000016 */
[----:B------:R-:W-:Y:S01]  /*8a00*/  FMUL R26, R47, R30 ;  /* 0x0000001e2f1a7220 */ /* 0x000fe20000400000 */
[----:B------:R-:W-:Y:S01]  /*8a10*/  FFMA R27, R49, R69, R27 ;  /* 0x00000045311b7223 */ /* 0x000fe2000000001b */
[----:B------:R-:W-:Y:S01]  /*8a20*/  FMUL R31, R47, R31 ;  /* 0x0000001f2f1f7220 */ /* 0x000fe20000400000 */
[----:B------:R-:W-:Y:S01]  /*8a30*/  FFMA R24, R49, R70, R24 ;  /* 0x0000004631187223 */ /* 0x000fe20000000018 */
[----:B------:R-:W-:Y:S01]  /*8a40*/  LOP3.LUT R75, R78, 0xffff0000, RZ, 0xc0, !PT ;  /* 0xffff00004e4b7812 */ /* 0x000fe200078ec0ff */
[----:B------:R-:W-:Y:S01]  /*8a50*/  FMUL R28, R47, R32 ;  /* 0x000000202f1c7220 */ /* 0x000fe20000400000 */
[----:B------:R-:W-:Y:S01]  /*8a60*/  FFMA R25, R49, R71, R25 ;  /* 0x0000004731197223 */ /* 0x000fe20000000019 */
[----:B------:R-:W-:Y:S01]  /*8a70*/  SHF.L.U32 R76, R79, 0x10, RZ ;  /* 0x000000104f4c7819 */ /* 0x000fe200000006ff */
[----:B------:R-:W-:Y:S01]  /*8a80*/  FMUL R29, R47, R33 ;  /* 0x000000212f1d7220 */ /* 0x000fe20000400000 */
[----:B------:R-:W-:Y:S01]  /*8a90*/  FFMA R26, R49, R72, R26 ;  /* 0x00000048311a7223 */ /* 0x000fe2000000001a */
[----:B------:R-:W-:Y:S01]  /*8aa0*/  LOP3.LUT R77, R79, 0xffff0000, RZ, 0xc0, !PT ;  /* 0xffff00004f4d7812 */ /* 0x000fe200078ec0ff */
        /* <DEDUP_REMOVED lines=9> */
[----:B------:R-:W-:Y:S02]  /*8b40*/  F2FP.BF16.F32.PACK_AB R24, R25, R24 ;  /* 0x000000181918723e */ /* 0x000fe400000010ff */
[----:B------:R-:W-:Y:S01]  /*8b50*/  F2FP.BF16.F32.PACK_AB R25, R31, R26 ;  /* 0x0000001a1f19723e */ /* 0x000fe200000010ff */
[----:B------:R1:W-:Y:S01]  /*8b60*/  STSM.16.M88.4 [R108+0x6000], R16 ;  /* 0x006000106c007844 */ /* 0x0003e20000000200 */
[----:B------:R-:W-:Y:S02]  /*8b70*/  F2FP.BF16.F32.PACK_AB R26, R29, R28 ;  /* 0x0000001c1d1a723e */ /* 0x000fe400000010ff */
[----:B------:R-:W-:Y:S05]  /*8b80*/  F2FP.BF16.F32.PACK_AB R27, R35, R30 ;  /* 0x0000001e231b723e */ /* 0x000fea00000010ff */
        /* <DEDUP_REMOVED lines=18> */
.L_x_122:
[----:B------:R-:W-:Y:S05]  /*8cb0*/  BSYNC.RECONVERGENT B0 ;  /* 0x0000000000007941 */ /* 0x000fea0003800200 */
.L_x_121:
[----:B------:R-:W-:Y:S01]  /*8cc0*/  BAR.SYNC.DEFER_BLOCKING 0x1, 0x80 ;  /* 0x0042000000007b1d */ /* 0x000fe20000010000 */
[----:B------:R-:W-:Y:S01]  /*8cd0*/  UISETP.NE.AND UP0, UPT, UR49, -0x4, UPT ;  /* 0xfffffffc3100788c */ /* 0x000fe2000bf05270 */
[----:B------:R-:W-:Y:S08]  /*8ce0*/  IADD3 R45, PT, PT, R45, 0x1, RZ ;  /* 0x000000012d2d7810 */ /* 0x000ff00007ffe0ff */
[----:B------:R-:W-:Y:S05]  /*8cf0*/  BRA.U !UP0, `(.L_x_123) ;  /* 0x0000000108287547 */ /* 0x000fea000b800000 */
[----:B------:R-:W-:Y:S01]  /*8d00*/  ISETP.NE.AND P0, PT, R105, RZ, PT ;  /* 0x000000ff6900720c */ /* 0x000fe20003f05270 */
[----:B------:R-:W-:Y:S01]  /*8d10*/  IMAD.U32 R2, RZ, RZ, UR51 ;  /* 0x00000033ff027e24 */ /* 0x000fe2000f8e00ff */
[----:B------:R-:W-:Y:S01]  /*8d20*/  UIADD3 UR51, UPT, UPT, UR51, 0x1, URZ ;  /* 0x0000000133337890 */ /* 0x000fe2000fffe0ff */
[----:B------:R-:W-:Y:S03]  /*8d30*/  IMAD.U32 R0, RZ, RZ, UR37 ;  /* 0x00000025ff007e24 */ /* 0x000fe6000f8e00ff */
[----:B------:R-:W-:Y:S04]  /*8d40*/  UISETP.NE.AND UP0, UPT, UR51, 0x4, UPT ;  /* 0x000000043300788c */ /* 0x000fe8000bf05270 */
[----:B------:R-:W-:Y:S03]  /*8d50*/  USEL UR51, UR51, URZ, UP0 ;  /* 0x000000ff33337287 */ /* 0x000fe60008000000 */
[----:B------:R-:W-:Y:S05]  /*8d60*/  @P0 LEA R2, R2, UR48, 0x3 ;  /* 0x0000003002020c11 */ /* 0x000fea000f8e18ff */
[----:B------:R-:W-:Y:S05]  /*8d70*/  @P0 VIADD R2, R2, 0x40 ;  /* 0x0000004002020836 */ /* 0x000fea0000000000 */
[----:B------:R-:W-:Y:S04]  /*8d80*/  @P0 PRMT R0, R0, 0x654, R2 ;  /* 0x0000065400000816 */ /* 0x000fe80000000002 */
[----:B------:R2:W-:Y:S03]  /*8d90*/  @P0 SYNCS.ARRIVE.TRANS64.RED.A1T0 RZ, [R0+URZ], RZ ;  /* 0x000000ff00ff09a7 */ /* 0x0005e600081004ff */
.L_x_123:
[----:B------:R-:W-:Y:S01]  /*8da0*/  ISETP.NE.AND P2, PT, R102, RZ, PT ;  /* 0x000000ff6600720c */ /* 0x000fe20003f45270 */
[----:B------:R-:W-:Y:S01]  /*8db0*/  UIADD3 UR49, UPT, UPT, UR49, 0x4, URZ ;  /* 0x0000000431317890 */ /* 0x000fe2000fffe0ff */
[----:B------:R-:W-:Y:S01]  /*8dc0*/  ISETP.NE.AND P0, PT, R104, 0x2, PT ;  /* 0x000000026800780c */ /* 0x000fe20003f05270 */
[----:B------:R-:W-:Y:S01]  /*8dd0*/  IMAD.IADD R14, R43, 0x1, R86 ;  /* 0x000000012b0e7824 */ /* 0x000fe200078e0256 */
[----:B------:R-:W-:Y:S01]  /*8de0*/  ISETP.NE.AND P1, PT, R45, 0x4, PT ;  /* 0x000000042d00780c */ /* 0x000fe20003f25270 */
[----:B------:R-:W-:Y:S01]  /*8df0*/  IMAD.IADD R15, R44, 0x1, R87 ;  /* 0x000000012c0f7824 */ /* 0x000fe200078e0257 */
[----:B------:R-:W-:Y:S02]  /*8e00*/  SEL R2, RZ, 0x1, P0 ;  /* 0x00000001ff027807 */ /* 0x000fe40000000000 */
[----:B--2---:R-:W-:Y:S02]  /*8e10*/  SEL R0, RZ, 0x1, P1 ;  /* 0x00000001ff007807 */ /* 0x004fe40000800000 */
[----:B------:R-:W-:Y:S02]  /*8e20*/  LOP3.LUT R96, R96, R2, RZ, 0x3c, !PT ;  /* 0x0000000260607212 */ /* 0x000fe400078e3cff */
[----:B------:R-:W-:Y:S02]  /*8e30*/  LOP3.LUT R97, R97, R0, RZ, 0x3c, !PT ;  /* 0x0000000061617212 */ /* 0x000fe400078e3cff */
[----:B------:R-:W-:Y:S02]  /*8e40*/  @P2 R2UR UR36, R95 ;  /* 0x000000005f2422ca */ /* 0x000fe400000e0000 */
[----:B------:R-:W-:Y:S02]  /*8e50*/  SEL R104, R104, RZ, P0 ;  /* 0x000000ff68687207 */ /* 0x000fe40000000000 */
[----:B------:R-:W-:Y:S01]  /*8e60*/  SEL R45, R45, RZ, P1 ;  /* 0x000000ff2d2d7207 */ /* 0x000fe20000800000 */
[----:B------:R-:W-:Y:S10]  /*8e70*/  @P2 BRA `(.L_x_124) ;  /* 0xffffffc000082947 */ /* 0x000ff4000383ffff */
[----:B------:R-:W-:-:S09]  /*8e80*/  UISETP.NE.AND UP0, UPT, UR50, URZ, UPT ;  /* 0x000000ff3200728c */ /* 0x000fd2000bf05270 */
[----:B------:R-:W-:Y:S05]  /*8e90*/  BRA.U !UP0, `(.L_x_125) ;  /* 0x0000000108487547 */ /* 0x000fea000b800000 */
[----:B------:R-:W2:Y:S02]  /*8ea0*/  LDCU.64 UR4, c[0x0][0x890] ;  /* 0x00011200ff0477ac */ /* 0x000ea40008000a00 */
[----:B--2---:R-:W-:-:S04]  /*8eb0*/  UISETP.NE.U32.AND UP0, UPT, UR4, URZ, UPT ;  /* 0x000000ff0400728c */ /* 0x004fc8000bf05070 */
[----:B------:R-:W-:-:S09]  /*8ec0*/  UISETP.NE.AND.EX UP0, UPT, UR5, URZ, UPT, UP0 ;  /* 0x000000ff0500728c */ /* 0x000fd2000bf05300 */
[----:B------:R-:W-:Y:S05]  /*8ed0*/  BRA.U UP0, `(.L_x_126) ;  /* 0x00000001000c7547 */ /* 0x000fea000b800000 */
[----:B------:R-:W-:-:S13]  /*8ee0*/  FSETP.NEU.AND P0, PT, R49, RZ, PT ;  /* 0x000000ff3100720b */ /* 0x000fda0003f0d000 */
[----:B------:R-:W-:Y:S05]  /*8ef0*/  @!P0 EXIT ;  /* 0x000000000000894d */ /* 0x000fea0003800000 */
[----:B------:R-:W-:Y:S05]  /*8f00*/  BRA `(.L_x_125) ;  /* 0x00000000002c7947 */ /* 0x000fea0003800000 */
.L_x_126:
[----:B------:R-:W-:Y:S01]  /*8f10*/  ISETP.NE.AND P0, PT, R103, RZ, PT ;  /* 0x000000ff6700720c */ /* 0x000fe20003f05270 */
[----:B------:R-:W-:-:S12]  /*8f20*/  BSSY.RECONVERGENT B0, `(.L_x_125) ;  /* 0x0000009000007945 */ /* 0x000fd80003800200 */
[----:B------:R-:W-:Y:S05]  /*8f30*/  @P0 BRA `(.L_x_127) ;  /* 0x0000000000140947 */ /* 0x000fea0003800000 */
[----:B------:R-:W2:Y:S02]  /*8f40*/  LDCU.64 UR4, c[0x0][0x888] ;  /* 0x00011100ff0477ac */ /* 0x000ea40008000a00 */
[----:B--2---:R-:W-:-:S04]  /*8f50*/  ISETP.NE.U32.AND P0, PT, RZ, UR4, PT ;  /* 0x00000004ff007c0c */ /* 0x004fc8000bf05070 */
[----:B------:R-:W-:-:S13]  /*8f60*/  ISETP.NE.AND.EX P0, PT, RZ, UR5, PT, P0 ;  /* 0x00000005ff007c0c */ /* 0x000fda000bf05300 */
[----:B------:R-:W-:Y:S05]  /*8f70*/  @!P0 EXIT ;  /* 0x000000000000894d */ /* 0x000fea0003800000 */
[----:B------:R-:W-:Y:S05]  /*8f80*/  BRA `(.L_x_128) ;  /* 0x0000000000087947 */ /* 0x000fea0003800000 */
.L_x_127:
[----:B------:R-:W-:-:S13]  /*8f90*/  FSETP.NEU.AND P0, PT, R49, RZ, PT ;  /* 0x000000ff3100720b */ /* 0x000fda0003f0d000 */
[----:B------:R-:W-:Y:S05]  /*8fa0*/  @!P0 EXIT ;  /* 0x000000000000894d */ /* 0x000fea0003800000 */
.L_x_128:
[----:B------:R-:W-:Y:S05]  /*8fb0*/  BSYNC.RECONVERGENT B0 ;  /* 0x0000000000007941 */ /* 0x000fea0003800200 */
.L_x_125:
[----:B------:R-:W-:Y:S01]  /*8fc0*/  ULEA UR4, UR51, UR48, 0x3 ;  /* 0x0000003033047291 */ /* 0x000fe2000f8e18ff */
[----:B------:R-:W-:-:S04]  /*8fd0*/  DEPBAR.LE SB0, 0x0 ;  /* 0x000080000000791a */ /* 0x000fc80000000000 */
[----:B------:R-:W-:-:S04]  /*8fe0*/  UIADD3 UR4, UPT, UPT, UR4, 0x40, URZ ;  /* 0x0000004004047890 */ /* 0x000fc8000fffe0ff */
[----:B------:R-:W-:-:S09]  /*8ff0*/  UPRMT UR4, UR37, 0x654, UR4 ;  /* 0x0000065425047896 */ /* 0x000fd20008000004 */
[----:B------:R-:W-:Y:S01]  /*9000*/  SYNCS.ARRIVE.TRANS64.RED.A1T0 RZ, [UR4], RZ ;  /* 0x000000ffffff79a7 */ /* 0x000fe20008100404 */
[----:B------:R-:W-:Y:S05]  /*9010*/  EXIT ;  /* 0x000000000000794d */ /* 0x000fea0003800000 */
.L_x_19:
[----:B--2---:R2:W1:Y:S02]  /*9020*/  SYNCS.PHASECHK.TRANS64.TRYWAIT P0, [R2+URZ+0xe0], R3 ;  /* 0x0000e003020075a7 */ /* 0x00446400080011ff */
[----:B-1----:R-:W-:Y:S05]  /*9030*/  @!P0 NANOSLEEP.SYNCS 0x989680 ;  /* 0x009896800000895d */ /* 0x002fea0003900000 */
[----:B------:R-:W1:Y:S02]  /*9040*/  @!P0 SYNCS.PHASECHK.TRANS64 P0, [R2+URZ+0xe0], R3 ;  /* 0x0000e003020085a7 */ /* 0x000e6400080010ff */
[----:B-1----:R-:W-:Y:S05]  /*9050*/  @!P0 BRA `(.L_x_19) ;  /* 0xfffffffc00f08947 */ /* 0x002fea000383ffff */
[----:B------:R-:W-:Y:S05]  /*9060*/  BRA `(.L_x_129) ;  /* 0xffffff84004c7947 */ /* 0x000fea000383ffff */
.L_x_22:
[----:B-1----:R-:W-:-:S07]  /*9070*/  MOV R2, UR33 ;  /* 0x0000002100027c02 */ /* 0x002fce0008000f00 */
.L_x_130:
[----:B-1----:R1:W2:Y:S02]  /*9080*/  SYNCS.PHASECHK.TRANS64.TRYWAIT P0, [R2+URZ+0x10], R4 ;  /* 0x00001004020075a7 */ /* 0x0022a400080011ff */
[----:B--2---:R-:W-:Y:S05]  /*9090*/  @!P0 NANOSLEEP.SYNCS 0x989680 ;  /* 0x009896800000895d */ /* 0x004fea0003900000 */
[----:B------:R-:W2:Y:S02]  /*90a0*/  @!P0 SYNCS.PHASECHK.TRANS64 P0, [R2+URZ+0x10], R4 ;  /* 0x00001004020085a7 */ /* 0x000ea400080010ff */
[----:B--2---:R-:W-:Y:S05]  /*90b0*/  @!P0 BRA `(.L_x_130) ;  /* 0xfffffffc00f08947 */ /* 0x004fea000383ffff */
[----:B------:R-:W-:Y:S05]  /*90c0*/  BRA `(.L_x_21) ;  /* 0xffffff84009c7947 */ /* 0x000fea000383ffff */
.L_x_28:
[----:B-1----:R-:W-:-:S07]  /*90d0*/  MOV R2, UR33 ;  /* 0x0000002100027c02 */ /* 0x002fce0008000f00 */
.L_x_131:
[----:B-1----:R1:W2:Y:S02]  /*90e0*/  SYNCS.PHASECHK.TRANS64.TRYWAIT P0, [R2+URZ+0x10], R4 ;  /* 0x00001004020075a7 */ /* 0x0022a400080011ff */
[----:B--2---:R-:W-:Y:S05]  /*90f0*/  @!P0 NANOSLEEP.SYNCS 0x989680 ;  /* 0x009896800000895d */ /* 0x004fea0003900000 */
[----:B------:R-:W2:Y:S02]  /*9100*/  @!P0 SYNCS.PHASECHK.TRANS64 P0, [R2+URZ+0x10], R4 ;  /* 0x00001004020085a7 */ /* 0x000ea400080010ff */
[----:B--2---:R-:W-:Y:S05]  /*9110*/  @!P0 BRA `(.L_x_131) ;  /* 0xfffffffc00f08947 */ /* 0x004fea000383ffff */
[----:B------:R-:W-:Y:S05]  /*9120*/  BRA `(.L_x_27) ;  /* 0xffffff8800747947 */ /* 0x000fea000383ffff */
.L_x_32:
[----:B-1----:R1:W2:Y:S02]  /*9130*/  SYNCS.PHASECHK.TRANS64.TRYWAIT P0, [R2+URZ+0x70], R3 ;  /* 0x00007003020075a7 */ /* 0x0022a400080011ff */
[----:B--2---:R-:W-:Y:S05]  /*9140*/  @!P0 NANOSLEEP.SYNCS 0x989680 ;  /* 0x009896800000895d */ /* 0x004fea0003900000 */
[----:B------:R-:W2:Y:S02]  /*9150*/  @!P0 SYNCS.PHASECHK.TRANS64 P0, [R2+URZ+0x70], R3 ;  /* 0x00007003020085a7 */ /* 0x000ea400080010ff */
[----:B--2---:R-:W-:Y:S05]  /*9160*/  @!P0 BRA `(.L_x_32) ;  /* 0xfffffffc00f08947 */ /* 0x004fea000383ffff */
[----:B------:R-:W-:Y:S05]  /*9170*/  BRA `(.L_x_132) ;  /* 0xffffff8c002c7947 */ /* 0x000fea000383ffff */
.L_x_36:
[----:B----4-:R-:W-:-:S07]  /*9180*/  MOV R0, UR4 ;  /* 0x0000000400007c02 */ /* 0x010fce0008000f00 */
.L_x_133:
[----:B-1----:R1:W2:Y:S02]  /*9190*/  SYNCS.PHASECHK.TRANS64.TRYWAIT P0, [R0+URZ], R2 ;  /* 0x00000002000075a7 */ /* 0x0022a400080011ff */
[----:B--2---:R-:W-:Y:S05]  /*91a0*/  @!P0 NANOSLEEP.SYNCS 0x989680 ;  /* 0x009896800000895d */ /* 0x004fea0003900000 */
[----:B------:R-:W2:Y:S02]  /*91b0*/  @!P0 SYNCS.PHASECHK.TRANS64 P0, [R0+URZ], R2 ;  /* 0x00000002000085a7 */ /* 0x000ea400080010ff */
[----:B--2---:R-:W-:Y:S05]  /*91c0*/  @!P0 BRA `(.L_x_133) ;  /* 0xfffffffc00f08947 */ /* 0x004fea000383ffff */
[----:B------:R-:W-:Y:S05]  /*91d0*/  BRA `(.L_x_134) ;  /* 0xffffff90009c7947 */ /* 0x000fea000383ffff */
.L_x_39:
[----:B-1----:R1:W2:Y:S02]  /*91e0*/  SYNCS.PHASECHK.TRANS64.TRYWAIT P0, [R0+URZ+0xd0], R4 ;  /* 0x0000d004000075a7 */ /* 0x0022a400080011ff */
[----:B--2---:R-:W-:Y:S05]  /*91f0*/  @!P0 NANOSLEEP.SYNCS 0x989680 ;  /* 0x009896800000895d */ /* 0x004fea0003900000 */
[----:B------:R-:W2:Y:S02]  /*9200*/  @!P0 SYNCS.PHASECHK.TRANS64 P0, [R0+URZ+0xd0], R4 ;  /* 0x0000d004000085a7 */ /* 0x000ea400080010ff */
[----:B--2---:R-:W-:Y:S05]  /*9210*/  @!P0 BRA `(.L_x_39) ;  /* 0xfffffffc00f08947 */ /* 0x004fea000383ffff */
[----:B------:R-:W-:Y:S05]  /*9220*/  BRA `(.L_x_135) ;  /* 0xffffff9000f87947 */ /* 0x000fea000383ffff */
.L_x_40:
[----:B------:R-:W-:-:S07]  /*9230*/  MOV R0, UR5 ;  /* 0x0000000500007c02 */ /* 0x000fce0008000f00 */
.L_x_136:
[----:B-1----:R1:W2:Y:S02]  /*9240*/  SYNCS.PHASECHK.TRANS64.TRYWAIT P0, [R0+URZ+0x80], R5 ;  /* 0x00008005000075a7 */ /* 0x0022a400080011ff */
[----:B--2---:R-:W-:Y:S05]  /*9250*/  @!P0 NANOSLEEP.SYNCS 0x989680 ;  /* 0x009896800000895d */ /* 0x004fea0003900000 */
[----:B------:R-:W2:Y:S02]  /*9260*/  @!P0 SYNCS.PHASECHK.TRANS64 P0, [R0+URZ+0x80], R5 ;  /* 0x00008005000085a7 */ /* 0x000ea400080010ff */
[----:B--2---:R-:W-:Y:S05]  /*9270*/  @!P0 BRA `(.L_x_136) ;  /* 0xfffffffc00f08947 */ /* 0x004fea000383ffff */
[----:B------:R-:W-:Y:S05]  /*9280*/  BRA `(.L_x_137) ;  /* 0xffffff9400087947 */ /* 0x000fea000383ffff */
.L_x_41:
[----:B-1----:R1:W2:Y:S02]  /*9290*/  SYNCS.PHASECHK.TRANS64.TRYWAIT P1, [R0+URZ+0x70], R4 ;  /* 0x00007004000075a7 */ /* 0x0022a400080211ff */
[----:B--2---:R-:W-:Y:S05]  /*92a0*/  @!P1 NANOSLEEP.SYNCS 0x989680 ;  /* 0x009896800000995d */ /* 0x004fea0003900000 */
[----:B------:R-:W2:Y:S02]  /*92b0*/  @!P1 SYNCS.PHASECHK.TRANS64 P1, [R0+URZ+0x70], R4 ;  /* 0x00007004000095a7 */ /* 0x000ea400080210ff */
[----:B--2---:R-:W-:Y:S05]  /*92c0*/  @!P1 BRA `(.L_x_41) ;  /* 0xfffffffc00f09947 */ /* 0x004fea000383ffff */
[----:B------:R-:W-:Y:S05]  /*92d0*/  BRA `(.L_x_138) ;  /* 0xffffff9400387947 */ /* 0x000fea000383ffff */
.L_x_44:
[----:B------:R-:W-:-:S07]  /*92e0*/  MOV R0, UR5 ;  /* 0x0000000500007c02 */ /* 0x000fce0008000f00 */
.L_x_139:
[----:B-1----:R1:W2:Y:S02]  /*92f0*/  SYNCS.PHASECHK.TRANS64.TRYWAIT P0, [R0+URZ+0x80], R2 ;  /* 0x00008002000075a7 */ /* 0x0022a400080011ff */
[----:B--2---:R-:W-:Y:S05]  /*9300*/  @!P0 NANOSLEEP.SYNCS 0x989680 ;  /* 0x009896800000895d */ /* 0x004fea0003900000 */
[----:B------:R-:W2:Y:S02]  /*9310*/  @!P0 SYNCS.PHASECHK.TRANS64 P0, [R0+URZ+0x80], R2 ;  /* 0x00008002000085a7 */ /* 0x000ea400080010ff */
[----:B--2---:R-:W-:Y:S05]  /*9320*/  @!P0 BRA `(.L_x_139) ;  /* 0xfffffffc00f08947 */ /* 0x004fea000383ffff */
[----:B------:R-:W-:Y:S05]  /*9330*/  BRA `(.L_x_43) ;  /* 0xffffff94008c7947 */ /* 0x000fea000383ffff */
.L_x_51:
[----:B-1----:R1:W2:Y:S02]  /*9340*/  SYNCS.PHASECHK.TRANS64.TRYWAIT P1, [R0+URZ+0x70], R2 ;  /* 0x00007002000075a7 */ /* 0x0022a400080211ff */
[----:B--2---:R-:W-:Y:S05]  /*9350*/  @!P1 NANOSLEEP.SYNCS 0x989680 ;  /* 0x009896800000995d */ /* 0x004fea0003900000 */
[----:B------:R-:W2:Y:S02]  /*9360*/  @!P1 SYNCS.PHASECHK.TRANS64 P1, [R0+URZ+0x70], R2 ;  /* 0x00007002000095a7 */ /* 0x000ea400080210ff */
[----:B--2---:R-:W-:Y:S05]  /*9370*/  @!P1 BRA `(.L_x_51) ;  /* 0xfffffffc00f09947 */ /* 0x004fea000383ffff */
[----:B------:R-:W-:Y:S05]  /*9380*/  BRA `(.L_x_140) ;  /* 0xffffff9c001c7947 */ /* 0x000fea000383ffff */
.L_x_52:
[----:B------:R-:W-:-:S07]  /*9390*/  MOV R2, UR6 ;  /* 0x0000000600027c02 */ /* 0x000fce0008000f00 */
.L_x_141:
[----:B-1----:R1:W2:Y:S02]  /*93a0*/  SYNCS.PHASECHK.TRANS64.TRYWAIT P0, [R2+URZ+0xb0], R0 ;  /* 0x0000b000020075a7 */ /* 0x0022a400080011ff */
[----:B--2---:R-:W-:Y:S05]  /*93b0*/  @!P0 NANOSLEEP.SYNCS 0x989680 ;  /* 0x009896800000895d */ /* 0x004fea0003900000 */
[----:B------:R-:W2:Y:S02]  /*93c0*/  @!P0 SYNCS.PHASECHK.TRANS64 P0, [R2+URZ+0xb0], R0 ;  /* 0x0000b000020085a7 */ /* 0x000ea400080010ff */
[----:B--2---:R-:W-:Y:S05]  /*93d0*/  @!P0 BRA `(.L_x_141) ;  /* 0xfffffffc00f08947 */ /* 0x004fea000383ffff */
[----:B------:R-:W-:Y:S05]  /*93e0*/  BRA `(.L_x_142) ;  /* 0xffffff9c006c7947 */ /* 0x000fea000383ffff */
.L_x_55:
[----:B------:R-:W-:Y:S07]  /*93f0*/  MOV R0, UR11 ;  /* 0x0000000b00007c02 */ /* 0x000fee0008000f00 */
.L_x_143:
[----:B-1----:R1:W2:Y:S02]  /*9400*/  SYNCS.PHASECHK.TRANS64.TRYWAIT P0, [R0+URZ], R2 ;  /* 0x00000002000075a7 */ /* 0x0022a400080011ff */
[----:B--2---:R-:W-:Y:S05]  /*9410*/  @!P0 NANOSLEEP.SYNCS 0x989680 ;  /* 0x009896800000895d */ /* 0x004fea0003900000 */
[----:B------:R-:W2:Y:S02]  /*9420*/  @!P0 SYNCS.PHASECHK.TRANS64 P0, [R0+URZ], R2 ;  /* 0x00000002000085a7 */ /* 0x000ea400080010ff */
[----:B--2---:R-:W-:Y:S05]  /*9430*/  @!P0 BRA `(.L_x_143) ;  /* 0xfffffffc00f08947 */ /* 0x004fea000383ffff */
[----:B------:R-:W-:Y:S05]  /*9440*/  BRA `(.L_x_54) ;  /* 0xffffff9c00887947 */ /* 0x000fea000383ffff */
.L_x_58:
[----:B------:R-:W-:-:S07]  /*9450*/  MOV R0, UR6 ;  /* 0x0000000600007c02 */ /* 0x000fce0008000f00 */
.L_x_144:
[----:B--2---:R2:W4:Y:S02]  /*9460*/  SYNCS.PHASECHK.TRANS64.TRYWAIT P0, [R0+URZ], R2 ;  /* 0x00000002000075a7 */ /* 0x00452400080011ff */
[----:B----4-:R-:W-:Y:S05]  /*9470*/  @!P0 NANOSLEEP.SYNCS 0x989680 ;  /* 0x009896800000895d */ /* 0x010fea0003900000 */
[----:B------:R-:W4:Y:S02]  /*9480*/  @!P0 SYNCS.PHASECHK.TRANS64 P0, [R0+URZ], R2 ;  /* 0x00000002000085a7 */ /* 0x000f2400080010ff */
[----:B----4-:R-:W-:Y:S05]  /*9490*/  @!P0 BRA `(.L_x_144) ;  /* 0xfffffffc00f08947 */ /* 0x010fea000383ffff */
[----:B------:R-:W-:Y:S05]  /*94a0*/  BRA `(.L_x_145) ;  /* 0xffffffa000b47947 */ /* 0x000fea000383ffff */
.L_x_59:
[----:B------:R-:W-:-:S07]  /*94b0*/  MOV R0, UR6 ;  /* 0x0000000600007c02 */ /* 0x000fce0008000f00 */
.L_x_146:
[----:B-1----:R1:W2:Y:S02]  /*94c0*/  SYNCS.PHASECHK.TRANS64.TRYWAIT P0, [R0+URZ], R3 ;  /* 0x00000003000075a7 */ /* 0x0022a400080011ff */
[----:B--2---:R-:W-:Y:S05]  /*94d0*/  @!P0 NANOSLEEP.SYNCS 0x989680 ;  /* 0x009896800000895d */ /* 0x004fea0003900000 */
[----:B------:R-:W2:Y:S02]  /*94e0*/  @!P0 SYNCS.PHASECHK.TRANS64 P0, [R0+URZ], R3 ;  /* 0x00000003000085a7 */ /* 0x000ea400080010ff */
[----:B--2---:R-:W-:Y:S05]  /*94f0*/  @!P0 BRA `(.L_x_146) ;  /* 0xfffffffc00f08947 */ /* 0x004fea000383ffff */
[----:B------:R-:W-:Y:S05]  /*9500*/  BRA `(.L_x_147) ;  /* 0xffffffa000c07947 */ /* 0x000fea000383ffff */
.L_x_60:
[----:B------:R-:W-:-:S07]  /*9510*/  MOV R0, UR6 ;  /* 0x0000000600007c02 */ /* 0x000fce0008000f00 */
.L_x_148:
[----:B-1----:R1:W2:Y:S02]  /*9520*/  SYNCS.PHASECHK.TRANS64.TRYWAIT P0, [R0+URZ], R3 ;  /* 0x00000003000075a7 */ /* 0x0022a400080011ff */
[----:B--2---:R-:W-:Y:S05]  /*9530*/  @!P0 NANOSLEEP.SYNCS 0x989680 ;  /* 0x009896800000895d */ /* 0x004fea0003900000 */
[----:B------:R-:W2:Y:S02]  /*9540*/  @!P0 SYNCS.PHASECHK.TRANS64 P0, [R0+URZ], R3 ;  /* 0x00000003000085a7 */ /* 0x000ea400080010ff */
[----:B--2---:R-:W-:Y:S05]  /*9550*/  @!P0 BRA `(.L_x_148) ;  /* 0xfffffffc00f08947 */ /* 0x004fea000383ffff */
[----:B------:R-:W-:Y:S05]  /*9560*/  BRA `(.L_x_149) ;  /* 0xffffffa000cc7947 */ /* 0x000fea000383ffff */
.L_x_61:
[----:B-1----:R-:W-:-:S07]  /*9570*/  MOV R0, UR7 ;  /* 0x0000000700007c02 */ /* 0x002fce0008000f00 */
.L_x_150:
[----:B-1----:R1:W2:Y:S02]  /*9580*/  SYNCS.PHASECHK.TRANS64.TRYWAIT P0, [R0+URZ], R2 ;  /* 0x00000002000075a7 */ /* 0x0022a400080011ff */
[----:B--2---:R-:W-:Y:S05]  /*9590*/  @!P0 NANOSLEEP.SYNCS 0x989680 ;  /* 0x009896800000895d */ /* 0x004fea0003900000 */
[----:B------:R-:W2:Y:S02]  /*95a0*/  @!P0 SYNCS.PHASECHK.TRANS64 P0, [R0+URZ], R2 ;  /* 0x00000002000085a7 */ /* 0x000ea400080010ff */
[----:B--2---:R-:W-:Y:S05]  /*95b0*/  @!P0 BRA `(.L_x_150) ;  /* 0xfffffffc00f08947 */ /* 0x004fea000383ffff */
[----:B------:R-:W-:Y:S05]  /*95c0*/  BRA `(.L_x_151) ;  /* 0xffffffa000d87947 */ /* 0x000fea000383ffff */
.L_x_66:
[----:B--2---:R2:W3:Y:S02]  /*95d0*/  SYNCS.PHASECHK.TRANS64.TRYWAIT P0, [R0+URZ+0x70], R2 ;  /* 0x00007002000075a7 */ /* 0x0044e400080011ff */
[----:B---3--:R-:W-:Y:S05]  /*95e0*/  @!P0 NANOSLEEP.SYNCS 0x989680 ;  /* 0x009896800000895d */ /* 0x008fea0003900000 */
[----:B------:R-:W3:Y:S02]  /*95f0*/  @!P0 SYNCS.PHASECHK.TRANS64 P0, [R0+URZ+0x70], R2 ;  /* 0x00007002000085a7 */ /* 0x000ee400080010ff */
[----:B---3--:R-:W-:Y:S05]  /*9600*/  @!P0 BRA `(.L_x_66) ;  /* 0xfffffffc00f08947 */ /* 0x008fea000383ffff */
[----:B------:R-:W-:Y:S05]  /*9610*/  BRA `(.L_x_152) ;  /* 0xffffffa400e47947 */ /* 0x000fea000383ffff */
.L_x_69:
[----:B------:R-:W-:Y:S07]  /*9620*/  MOV R0, UR7 ;  /* 0x0000000700007c02 */ /* 0x000fee0008000f00 */
.L_x_153:
[----:B--2---:R2:W3:Y:S02]  /*9630*/  SYNCS.PHASECHK.TRANS64.TRYWAIT P0, [R0+URZ+0x68], R2 ;  /* 0x00006802000075a7 */ /* 0x0044e400080011ff */
[----:B---3--:R-:W-:Y:S05]  /*9640*/  @!P0 NANOSLEEP.SYNCS 0x989680 ;  /* 0x009896800000895d */ /* 0x008fea0003900000 */
[----:B------:R-:W3:Y:S02]  /*9650*/  @!P0 SYNCS.PHASECHK.TRANS64 P0, [R0+URZ+0x68], R2 ;  /* 0x00006802000085a7 */ /* 0x000ee400080010ff */
[----:B---3--:R-:W-:Y:S05]  /*9660*/  @!P0 BRA `(.L_x_153) ;  /* 0xfffffffc00f08947 */ /* 0x008fea000383ffff */
[----:B------:R-:W-:Y:S05]  /*9670*/  BRA `(.L_x_68) ;  /* 0xffffffa800c47947 */ /* 0x000fea000383ffff */
.L_x_72:
[----:B------:R-:W-:Y:S07]  /*9680*/  MOV R0, UR7 ;  /* 0x0000000700007c02 */ /* 0x000fee0008000f00 */
.L_x_154:
[----:B-1----:R1:W2:Y:S02]  /*9690*/  SYNCS.PHASECHK.TRANS64.TRYWAIT P0, [R0+URZ+0x40], R14 ;  /* 0x0000400e000075a7 */ /* 0x0022a400080011ff */
[----:B--2---:R-:W-:Y:S05]  /*96a0*/  @!P0 NANOSLEEP.SYNCS 0x989680 ;  /* 0x009896800000895d */ /* 0x004fea0003900000 */
[----:B------:R-:W2:Y:S02]  /*96b0*/  @!P0 SYNCS.PHASECHK.TRANS64 P0, [R0+URZ+0x40], R14 ;  /* 0x0000400e000085a7 */ /* 0x000ea400080010ff */
[----:B--2---:R-:W-:Y:S05]  /*96c0*/  @!P0 BRA `(.L_x_154) ;  /* 0xfffffffc00f08947 */ /* 0x004fea000383ffff */
[----:B------:R-:W-:Y:S05]  /*96d0*/  BRA `(.L_x_155) ;  /* 0xffffffac003c7947 */ /* 0x000fea000383ffff */
.L_x_73:
[----:B------:R-:W-:Y:S07]  /*96e0*/  MOV R0, UR7 ;  /* 0x0000000700007c02 */ /* 0x000fee0008000f00 */
.L_x_156:
[----:B-1----:R1:W2:Y:S02]  /*96f0*/  SYNCS.PHASECHK.TRANS64.TRYWAIT P0, [R0+URZ+0x48], R14 ;  /* 0x0000480e000075a7 */ /* 0x0022a400080011ff */
[----:B--2---:R-:W-:Y:S05]  /*9700*/  @!P0 NANOSLEEP.SYNCS 0x989680 ;  /* 0x009896800000895d */ /* 0x004fea0003900000 */
[----:B------:R-:W2:Y:S02]  /*9710*/  @!P0 SYNCS.PHASECHK.TRANS64 P0, [R0+URZ+0x48], R14 ;  /* 0x0000480e000085a7 */ /* 0x000ea400080010ff */
[----:B--2---:R-:W-:Y:S05]  /*9720*/  @!P0 BRA `(.L_x_156) ;  /* 0xfffffffc00f08947 */ /* 0x004fea000383ffff */
[----:B------:R-:W-:Y:S05]  /*9730*/  BRA `(.L_x_157) ;  /* 0xffffffac00747947 */ /* 0x000fea000383ffff */
.L_x_74:
[----:B------:R-:W-:Y:S07]  /*9740*/  MOV R0, UR7 ;  /* 0x0000000700007c02 */ /* 0x000fee0008000f00 */
.L_x_158:
[----:B-1----:R1:W2:Y:S02]  /*9750*/  SYNCS.PHASECHK.TRANS64.TRYWAIT P0, [R0+URZ+0x50], R14 ;  /* 0x0000500e000075a7 */ /* 0x0022a400080011ff */
[----:B--2---:R-:W-:Y:S05]  /*9760*/  @!P0 NANOSLEEP.SYNCS 0x989680 ;  /* 0x009896800000895d */ /* 0x004fea0003900000 */
[----:B------:R-:W2:Y:S02]  /*9770*/  @!P0 SYNCS.PHASECHK.TRANS64 P0, [R0+URZ+0x50], R14 ;  /* 0x0000500e000085a7 */ /* 0x000ea400080010ff */
[----:B--2---:R-:W-:Y:S05]  /*9780*/  @!P0 BRA `(.L_x_158) ;  /* 0xfffffffc00f08947 */ /* 0x004fea000383ffff */
[----:B------:R-:W-:Y:S05]  /*9790*/  BRA `(.L_x_159) ;  /* 0xffffffac00b87947 */ /* 0x000fea000383ffff */
.L_x_75:
[----:B------:R-:W-:Y:S07]  /*97a0*/  MOV R0, UR7 ;  /* 0x0000000700007c02 */ /* 0x000fee0008000f00 */
.L_x_160:
[----:B-1----:R1:W2:Y:S02]  /*97b0*/  SYNCS.PHASECHK.TRANS64.TRYWAIT P0, [R0+URZ+0x58], R14 ;  /* 0x0000580e000075a7 */ /* 0x0022a400080011ff */
[----:B--2---:R-:W-:Y:S05]  /*97c0*/  @!P0 NANOSLEEP.SYNCS 0x989680 ;  /* 0x009896800000895d */ /* 0x004fea0003900000 */
[----:B------:R-:W2:Y:S02]  /*97d0*/  @!P0 SYNCS.PHASECHK.TRANS64 P0, [R0+URZ+0x58], R14 ;  /* 0x0000580e000085a7 */ /* 0x000ea400080010ff */
[----:B--2---:R-:W-:Y:S05]  /*97e0*/  @!P0 BRA `(.L_x_160) ;  /* 0xfffffffc00f08947 */ /* 0x004fea000383ffff */
[----:B------:R-:W-:Y:S05]  /*97f0*/  BRA `(.L_x_161) ;  /* 0xffffffb0003c7947 */ /* 0x000fea000383ffff */
.L_x_77:
[----:B------:R-:W-:-:S07]  /*9800*/  MOV R0, UR7 ;  /* 0x0000000700007c02 */ /* 0x000fce0008000f00 */
.L_x_162:
[----:B-1----:R1:W3:Y:S02]  /*9810*/  SYNCS.PHASECHK.TRANS64.TRYWAIT P0, [R0+URZ+0x40], R2 ;  /* 0x00004002000075a7 */ /* 0x0022e400080011ff */
[----:B---3--:R-:W-:Y:S05]  /*9820*/  @!P0 NANOSLEEP.SYNCS 0x989680 ;  /* 0x009896800000895d */ /* 0x008fea0003900000 */
[----:B------:R-:W3:Y:S02]  /*9830*/  @!P0 SYNCS.PHASECHK.TRANS64 P0, [R0+URZ+0x40], R2 ;  /* 0x00004002000085a7 */ /* 0x000ee400080010ff */
[----:B---3--:R-:W-:Y:S05]  /*9840*/  @!P0 BRA `(.L_x_162) ;  /* 0xfffffffc00f08947 */ /* 0x008fea000383ffff */
[----:B------:R-:W-:Y:S05]  /*9850*/  BRA `(.L_x_163) ;  /* 0xffffffb000ac7947 */ /* 0x000fea000383ffff */
.L_x_78:
[----:B-1----:R-:W-:-:S07]  /*9860*/  MOV R0, UR7 ;  /* 0x0000000700007c02 */ /* 0x002fce0008000f00 */
.L_x_164:
[----:B-1----:R1:W3:Y:S02]  /*9870*/  SYNCS.PHASECHK.TRANS64.TRYWAIT P0, [R0+URZ+0x48], R2 ;  /* 0x00004802000075a7 */ /* 0x0022e400080011ff */
[----:B---3--:R-:W-:Y:S05]  /*9880*/  @!P0 NANOSLEEP.SYNCS 0x989680 ;  /* 0x009896800000895d */ /* 0x008fea0003900000 */
[----:B------:R-:W3:Y:S02]  /*9890*/  @!P0 SYNCS.PHASECHK.TRANS64 P0, [R0+URZ+0x48], R2 ;  /* 0x00004802000085a7 */ /* 0x000ee400080010ff */
[----:B---3--:R-:W-:Y:S05]  /*98a0*/  @!P0 BRA `(.L_x_164) ;  /* 0xfffffffc00f08947 */ /* 0x008fea000383ffff */
[----:B------:R-:W-:Y:S05]  /*98b0*/  BRA `(.L_x_165) ;  /* 0xffffffb0009c7947 */ /* 0x000fea000383ffff */
.L_x_79:
[----:B-1----:R-:W-:-:S07]  /*98c0*/  MOV R0, UR7 ;  /* 0x0000000700007c02 */ /* 0x002fce0008000f00 */
.L_x_166:
[----:B-1----:R1:W3:Y:S02]  /*98d0*/  SYNCS.PHASECHK.TRANS64.TRYWAIT P0, [R0+URZ+0x50], R2 ;  /* 0x00005002000075a7 */ /* 0x0022e400080011ff */
[----:B---3--:R-:W-:Y:S05]  /*98e0*/  @!P0 NANOSLEEP.SYNCS 0x989680 ;  /* 0x009896800000895d */ /* 0x008fea0003900000 */
[----:B------:R-:W3:Y:S02]  /*98f0*/  @!P0 SYNCS.PHASECHK.TRANS64 P0, [R0+URZ+0x50], R2 ;  /* 0x00005002000085a7 */ /* 0x000ee400080010ff */
[----:B---3--:R-:W-:Y:S05]  /*9900*/  @!P0 BRA `(.L_x_166) ;  /* 0xfffffffc00f08947 */ /* 0x008fea000383ffff */
[----:B------:R-:W-:Y:S05]  /*9910*/  BRA `(.L_x_167) ;  /* 0xffffffb0008c7947 */ /* 0x000fea000383ffff */
.L_x_81:
[----:B--2---:R2:W4:Y:S02]  /*9920*/  SYNCS.PHASECHK.TRANS64.TRYWAIT P0, [R0+URZ+0x70], R2 ;  /* 0x00007002000075a7 */ /* 0x00452400080011ff */
[----:B----4-:R-:W-:Y:S05]  /*9930*/  @!P0 NANOSLEEP.SYNCS 0x989680 ;  /* 0x009896800000895d */ /* 0x010fea0003900000 */
[----:B------:R-:W4:Y:S02]  /*9940*/  @!P0 SYNCS.PHASECHK.TRANS64 P0, [R0+URZ+0x70], R2 ;  /* 0x00007002000085a7 */ /* 0x000f2400080010ff */
[----:B----4-:R-:W-:Y:S05]  /*9950*/  @!P0 BRA `(.L_x_81) ;  /* 0xfffffffc00f08947 */ /* 0x010fea000383ffff */
[----:B------:R-:W-:Y:S05]  /*9960*/  BRA `(.L_x_168) ;  /* 0xffffffb400607947 */ /* 0x000fea000383ffff */
.L_x_92:
[----:B-1----:R-:W-:Y:S04]  /*9970*/  MOV R0, UR48 ;  /* 0x0000003000007c02 */ /* 0x002fe80008000f00 */
[----:B------:R1:W3:Y:S03]  /*9980*/  SYNCS.PHASECHK.TRANS64.TRYWAIT P1, [R0+URZ+0x20], R3 ;  /* 0x00002003000075a7 */ /* 0x0002e600080211ff */
[----:B---3--:R-:W-:Y:S05]  /*9990*/  @!P1 NANOSLEEP.SYNCS 0x989680 ;  /* 0x009896800000995d */ /* 0x008fea0003900000 */
[----:B------:R-:W3:Y:S02]  /*99a0*/  @!P1 SYNCS.PHASECHK.TRANS64 P1, [R0+URZ+0x20], R3 ;  /* 0x00002003000095a7 */ /* 0x000ee400080210ff */
[----:B---3--:R-:W-:Y:S05]  /*99b0*/  @!P1 BRA `(.L_x_92) ;  /* 0xfffffffc00ec9947 */ /* 0x008fea000383ffff */
[----:B------:R-:W-:Y:S05]  /*99c0*/  BRA `(.L_x_91) ;  /* 0xffffffc000987947 */ /* 0x000fea000383ffff */
.L_x_94:
[----:B-1----:R1:W2:Y:S02]  /*99d0*/  SYNCS.PHASECHK.TRANS64.TRYWAIT P0, [R64+URZ+0x90], R2 ;  /* 0x00009002400075a7 */ /* 0x0022a400080011ff */
[----:B--2---:R-:W-:Y:S05]  /*99e0*/  @!P0 NANOSLEEP.SYNCS 0x989680 ;  /* 0x009896800000895d */ /* 0x004fea0003900000 */
[----:B------:R-:W2:Y:S02]  /*99f0*/  @!P0 SYNCS.PHASECHK.TRANS64 P0, [R64+URZ+0x90], R2 ;  /* 0x00009002400085a7 */ /* 0x000ea400080010ff */
[----:B--2---:R-:W-:Y:S05]  /*9a00*/  @!P0 BRA `(.L_x_94) ;  /* 0xfffffffc00f08947 */ /* 0x004fea000383ffff */
[----:B------:R-:W-:Y:S05]  /*9a10*/  BRA `(.L_x_93) ;  /* 0xffffffc000c47947 */ /* 0x000fea000383ffff */
.L_x_103:
[----:B--2---:R2:W3:Y:S02]  /*9a20*/  SYNCS.PHASECHK.TRANS64.TRYWAIT P0, [R2+URZ+0x20], R0 ;  /* 0x00002000020075a7 */ /* 0x0044e400080011ff */
[----:B---3--:R-:W-:Y:S05]  /*9a30*/  @!P0 NANOSLEEP.SYNCS 0x989680 ;  /* 0x009896800000895d */ /* 0x008fea0003900000 */
[----:B------:R-:W3:Y:S02]  /*9a40*/  @!P0 SYNCS.PHASECHK.TRANS64 P0, [R2+URZ+0x20], R0 ;  /* 0x00002000020085a7 */ /* 0x000ee400080010ff */
[----:B---3--:R-:W-:Y:S05]  /*9a50*/  @!P0 BRA `(.L_x_103) ;  /* 0xfffffffc00f08947 */ /* 0x008fea000383ffff */
[----:B------:R-:W-:Y:S05]  /*9a60*/  BRA `(.L_x_102) ;  /* 0xffffffcc00a87947 */ /* 0x000fea000383ffff */
.L_x_111:
[----:B--2---:R2:W3:Y:S02]  /*9a70*/  SYNCS.PHASECHK.TRANS64.TRYWAIT P0, [R0+URZ+0x20], R5 ;  /* 0x00002005000075a7 */ /* 0x0044e400080011ff */
[----:B---3--:R-:W-:Y:S05]  /*9a80*/  @!P0 NANOSLEEP.SYNCS 0x989680 ;  /* 0x009896800000895d */ /* 0x008fea0003900000 */
[----:B------:R-:W3:Y:S02]  /*9a90*/  @!P0 SYNCS.PHASECHK.TRANS64 P0, [R0+URZ+0x20], R5 ;  /* 0x00002005000085a7 */ /* 0x000ee400080010ff */
[----:B---3--:R-:W-:Y:S05]  /*9aa0*/  @!P0 BRA `(.L_x_111) ;  /* 0xfffffffc00f08947 */ /* 0x008fea000383ffff */
[----:B------:R-:W-:Y:S05]  /*9ab0*/  BRA `(.L_x_110) ;  /* 0xffffffd800ac7947 */ /* 0x000fea000383ffff */
.L_x_119:
[----:B--2---:R2:W3:Y:S02]  /*9ac0*/  SYNCS.PHASECHK.TRANS64.TRYWAIT P0, [R2+URZ+0x20], R0 ;  /* 0x00002000020075a7 */ /* 0x0044e400080011ff */
[----:B---3--:R-:W-:Y:S05]  /*9ad0*/  @!P0 NANOSLEEP.SYNCS 0x989680 ;  /* 0x009896800000895d */ /* 0x008fea0003900000 */
[----:B------:R-:W3:Y:S02]  /*9ae0*/  @!P0 SYNCS.PHASECHK.TRANS64 P0, [R2+URZ+0x20], R0 ;  /* 0x00002000020085a7 */ /* 0x000ee400080010ff */
[----:B---3--:R-:W-:Y:S05]  /*9af0*/  @!P0 BRA `(.L_x_119) ;  /* 0xfffffffc00f08947 */ /* 0x008fea000383ffff */
[----:B------:R-:W-:Y:S05]  /*9b00*/  BRA `(.L_x_118) ;  /* 0xffffffe400b07947 */ /* 0x000fea000383ffff */
        .weak           $__internal_0_$__cuda_sm10x_tcgen05_guardrail_trap_col_being_dealloced_not_returned_by_alloc
        .type           $__internal_0_$__cuda_sm10x_tcgen05_guardrail_trap_col_being_dealloced_not_returned_by_alloc,@function
        .size           $__internal_0_$__cuda_sm10x_tcgen05_guardrail_trap_col_being_dealloced_not_returned_by_alloc,($__internal_1_$__cuda_sm10x_tcgen05_guardrail_trap_phase_invalid_during_alloc - $__internal_0_$__cuda_sm10x_tcgen05_guardrail_trap_col_being_dealloced_not_returned_by_alloc)
$__internal_0_$__cuda_sm10x_tcgen05_guardrail_trap_col_being_dealloced_not_returned_by_alloc:
[----:B------:R-:W-:Y:S05]  /*9b10*/  BPT.TRAP 0x1 ;  /* 0x000000040000795c */ /* 0x000fea0000300000 */
[----:B------:R-:W-:-:S04]  /*9b20*/  HFMA2 R3, -RZ, RZ, 0, 0 ;  /* 0x00000000ff037431 */ /* 0x000fc800000001ff */
[----:B------:R-:W-:Y:S05]  /*9b30*/  RET.REL.NODEC R2 `(_ZN7cutlass13device_kernelINS_4gemm6kernel13GemmUniversalIN4cute5tupleIJiiiiEEENS1_10collective13CollectiveMmaINS1_35MainloopSm100TmaUmmaWarpSpecializedILi2ELi2ELi4ENS5_IJNS4_1CILi1EEESB_SB_EEEEENS5_IJNSA_ILi64EEENSA_ILi256EEENSA_ILi128EEEEEENS_10bfloat16_tENS5_IJlSB_lEEESI_SJ_NS4_8TiledMMAINS4_8MMA_AtomIJNS4_20SM100_MMA_F16BF16_SSISI_SI_fLi64ELi256ELNS4_4UMMA5MajorE0ELSO_0ELNSN_7ScaleInE0ELSP_0EEEEEENS4_6LayoutISC_NS5_IJNSA_ILi0EEEST_ST_EEEEENS5_IJNS4_10UnderscoreESW_SW_EEEEENS4_13SM90_TMA_LOADENS4_14ComposedLayoutINS4_7SwizzleILi3ELi4ELi3EEENS4_18smem_ptr_flag_bitsILi16EEENSS_INS5_IJNSA_ILi8EEESE_EEENS5_IJSE_SB_EEEEEEEvNS4_8identityESZ_S19_vS1A_EENS_8epilogue10collective18CollectiveEpilogueINS1C_23Sm100TmaWarpSpecializedILi4ELi2ELi32ELb1ELb0EEEJSH_NS5_IJNSS_ISE_SB_EES1H_EEESI_SJ_SI_SJ_NS1C_6fusion15FusionCallbacksIS1G_NS1J_17LinearCombinationISI_fSI_fLNS_15FloatRoundStyleE2EEESH_S1I_JEEENS4_5SM1004TMEM4LOAD26SM100_TMEM_LOAD_16dp256b8xESZ_S19_NS4_17SM75_U32x4_LDSM_NENS4_14SM90_TMA_STOREES19_NS4_17SM90_U32x4_STSM_NENS4_39AutoVectorizingCopyWithAssumedAlignmentILi128EEEEEEvvEEEEvNT_6ParamsE) ;  /* 0xffffff6402307950 */ /* 0x000fea0003c3ffff */
        .weak           $__internal_1_$__cuda_sm10x_tcgen05_guardrail_trap_phase_invalid_during_alloc
        .type           $__internal_1_$__cuda_sm10x_tcgen05_guardrail_trap_phase_invalid_during_alloc,@function
        .size           $__internal_1_$__cuda_sm10x_tcgen05_guardrail_trap_phase_invalid_during_alloc,($__internal_2_$__cuda_sm10x_tcgen05_guardrail_trap_unallocated_columns_being_dealloced - $__internal_1_$__cuda_sm10x_tcgen05_guardrail_trap_phase_invalid_during_alloc)
$__internal_1_$__cuda_sm10x_tcgen05_guardrail_trap_phase_invalid_during_alloc:
[----:B------:R-:W-:Y:S05]  /*9b40*/  BPT.TRAP 0x1 ;  /* 0x000000040000795c */ /* 0x000fea0000300000 */
[----:B------:R-:W-:-:S04]  /*9b50*/  MOV R3, 0x0 ;  /* 0x0000000000037802 */ /* 0x000fc80000000f00 */
[----:B------:R-:W-:Y:S05]  /*9b60*/  RET.REL.NODEC R2 `(_ZN7cutlass13device_kernelINS_4gemm6kernel13GemmUniversalIN4cute5tupleIJiiiiEEENS1_10collective13CollectiveMmaINS1_35MainloopSm100TmaUmmaWarpSpecializedILi2ELi2ELi4ENS5_IJNS4_1CILi1EEESB_SB_EEEEENS5_IJNSA_ILi64EEENSA_ILi256EEENSA_ILi128EEEEEENS_10bfloat16_tENS5_IJlSB_lEEESI_SJ_NS4_8TiledMMAINS4_8MMA_AtomIJNS4_20SM100_MMA_F16BF16_SSISI_SI_fLi64ELi256ELNS4_4UMMA5MajorE0ELSO_0ELNSN_7ScaleInE0ELSP_0EEEEEENS4_6LayoutISC_NS5_IJNSA_ILi0EEEST_ST_EEEEENS5_IJNS4_10UnderscoreESW_SW_EEEEENS4_13SM90_TMA_LOADENS4_14ComposedLayoutINS4_7SwizzleILi3ELi4ELi3EEENS4_18smem_ptr_flag_bitsILi16EEENSS_INS5_IJNSA_ILi8EEESE_EEENS5_IJSE_SB_EEEEEEEvNS4_8identityESZ_S19_vS1A_EENS_8epilogue10collective18CollectiveEpilogueINS1C_23Sm100TmaWarpSpecializedILi4ELi2ELi32ELb1ELb0EEEJSH_NS5_IJNSS_ISE_SB_EES1H_EEESI_SJ_SI_SJ_NS1C_6fusion15FusionCallbacksIS1G_NS1J_17LinearCombinationISI_fSI_fLNS_15FloatRoundStyleE2EEESH_S1I_JEEENS4_5SM1004TMEM4LOAD26SM100_TMEM_LOAD_16dp256b8xESZ_S19_NS4_17SM75_U32x4_LDSM_NENS4_14SM90_TMA_STOREES19_NS4_17SM90_U32x4_STSM_NENS4_39AutoVectorizingCopyWithAssumedAlignmentILi128EEEEEEvvEEEEvNT_6ParamsE) ;  /* 0xffffff6402247950 */ /* 0x000fea0003c3ffff */
        .weak           $__internal_2_$__cuda_sm10x_tcgen05_guardrail_trap_unallocated_columns_being_dealloced
        .type           $__internal_2_$__cuda_sm10x_tcgen05_guardrail_trap_unallocated_columns_being_dealloced,@function
        .size           $__internal_2_$__cuda_sm10x_tcgen05_guardrail_trap_unallocated_columns_being_dealloced,(.L_x_170 - $__internal_2_$__cuda_sm10x_tcgen05_guardrail_trap_unallocated_columns_being_dealloced)
$__internal_2_$__cuda_sm10x_tcgen05_guardrail_trap_unallocated_columns_being_dealloced:
[----:B------:R-:W-:Y:S05]  /*9b70*/  BPT.TRAP 0x1 ;  /* 0x000000040000795c */ /* 0x000fea0000300000 */
[----:B------:R-:W-:-:S04]  /*9b80*/  HFMA2 R3, -RZ, RZ, 0, 0 ;  /* 0x00000000ff037431 */ /* 0x000fc800000001ff */
[----:B------:R-:W-:Y:S05]  /*9b90*/  RET.REL.NODEC R2 `(_ZN7cutlass13device_kernelINS_4gemm6kernel13GemmUniversalIN4cute5tupleIJiiiiEEENS1_10collective13CollectiveMmaINS1_35MainloopSm100TmaUmmaWarpSpecializedILi2ELi2ELi4ENS5_IJNS4_1CILi1EEESB_SB_EEEEENS5_IJNSA_ILi64EEENSA_ILi256EEENSA_ILi128EEEEEENS_10bfloat16_tENS5_IJlSB_lEEESI_SJ_NS4_8TiledMMAINS4_8MMA_AtomIJNS4_20SM100_MMA_F16BF16_SSISI_SI_fLi64ELi256ELNS4_4UMMA5MajorE0ELSO_0ELNSN_7ScaleInE0ELSP_0EEEEEENS4_6LayoutISC_NS5_IJNSA_ILi0EEEST_ST_EEEEENS5_IJNS4_10UnderscoreESW_SW_EEEEENS4_13SM90_TMA_LOADENS4_14ComposedLayoutINS4_7SwizzleILi3ELi4ELi3EEENS4_18smem_ptr_flag_bitsILi16EEENSS_INS5_IJNSA_ILi8EEESE_EEENS5_IJSE_SB_EEEEEEEvNS4_8identityESZ_S19_vS1A_EENS_8epilogue10collective18CollectiveEpilogueINS1C_23Sm100TmaWarpSpecializedILi4ELi2ELi32ELb1ELb0EEEJSH_NS5_IJNSS_ISE_SB_EES1H_EEESI_SJ_SI_SJ_NS1C_6fusion15FusionCallbacksIS1G_NS1J_17LinearCombinationISI_fSI_fLNS_15FloatRoundStyleE2EEESH_S1I_JEEENS4_5SM1004TMEM4LOAD26SM100_TMEM_LOAD_16dp256b8xESZ_S19_NS4_17SM75_U32x4_LDSM_NENS4_14SM90_TMA_STOREES19_NS4_17SM90_U32x4_STSM_NENS4_39AutoVectorizingCopyWithAssumedAlignmentILi128EEEEEEvvEEEEvNT_6ParamsE) ;  /* 0xffffff6402187950 */ /* 0x000fea0003c3ffff */
.L_x_169:
[----:B------:R-:W-:-:S00]  /*9ba0*/  BRA `(.L_x_169) ;  /* 0xfffffffc00fc7947 */ /* 0x000fc0000383ffff */
[----:B------:R-:W-:-:S00]  /*9bb0*/  NOP ;  /* 0x0000000000007918 */ /* 0x000fc00000000000 */
        /* <DEDUP_REMOVED lines=12> */
.L_x_170:


//--------------------- .nv.global.init           --------------------------
	.section	.nv.global.init,"aw",@progbits
.nv.global.init:
	.type		$str$27,@object
	.size		$str$27,($str$28 - $str$27)
$str$27:
        /*0000*/ 	.byte	0x28, 0x61, 0x64, 0x64, 0x72, 0x65, 0x73, 0x73, 0x20, 0x26, 0x20, 0x6d, 0x61, 0x73, 0x6b, 0x29
        /*0010*/ 	.byte	0x20, 0x3d, 0x3d, 0x20, 0x30, 0x00
	.type		$str$28,@object
	.size		$str$28,($str$26 - $str$28)
$str$28:
        /*0016*/ 	.byte	0x2f, 0x74, 0x6d, 0x70, 0x2f, 0x63, 0x75, 0x74, 0x6c, 0x61, 0x73, 0x73, 0x5f, 0x73, 0x77, 0x65
        /*0026*/ 	.byte	0x65, 0x70, 0x5f, 0x73, 0x72, 0x63, 0x2f, 0x69, 0x6e, 0x63, 0x6c, 0x75, 0x64, 0x65, 0x2f, 0x63
        /*0036*/ 	.byte	0x75, 0x74, 0x65, 0x2f, 0x70, 0x6f, 0x69, 0x6e, 0x74, 0x65, 0x72, 0x5f, 0x66, 0x6c, 0x61, 0x67
        /*0046*/ 	.byte	0x67, 0x65, 0x64, 0x2e, 0x68, 0x70, 0x70, 0x00
	.type		$str$26,@object
	.size		$str$26,($str$25 - $str$26)
$str$26:
        /*004e*/ 	.byte	0x2f, 0x74, 0x6d, 0x70, 0x2f, 0x63, 0x75, 0x74, 0x6c, 0x61, 0x73, 0x73, 0x5f, 0x73, 0x77, 0x65
        /*005e*/ 	.byte	0x65, 0x70, 0x5f, 0x73, 0x72, 0x63, 0x2f, 0x69, 0x6e, 0x63, 0x6c, 0x75, 0x64, 0x65, 0x2f, 0x63
        /*006e*/ 	.byte	0x75, 0x74, 0x65, 0x2f, 0x61, 0x74, 0x6f, 0x6d, 0x2f, 0x63, 0x6f, 0x70, 0x79, 0x5f, 0x74, 0x72
        /*007e*/ 	.byte	0x61, 0x69, 0x74, 0x73, 0x5f, 0x73, 0x6d, 0x31, 0x30, 0x30, 0x2e, 0x68, 0x70, 0x70, 0x00
	.type		$str$25,@object
	.size		$str$25,(__unnamed_1 - $str$25)
$str$25:
        /*008d*/ 	.byte	0x28, 0x28, 0x75, 0x69, 0x6e, 0x74, 0x33, 0x32, 0x5f, 0x74, 0x28, 0x74, 0x68, 0x72, 0x65, 0x61
        /*009d*/ 	.byte	0x64, 0x49, 0x64, 0x78, 0x2e, 0x78, 0x29, 0x20, 0x2f, 0x20, 0x33, 0x32, 0x29, 0x20, 0x25, 0x20
        /*00ad*/ 	.byte	0x34, 0x29, 0x20, 0x3d, 0x3d, 0x20, 0x28, 0x28, 0x28, 0x74, 0x6d, 0x65, 0x6d, 0x5f, 0x61, 0x64
        /*00bd*/ 	.byte	0x64, 0x72, 0x20, 0x3e, 0x3e, 0x20, 0x31, 0x36, 0x29, 0x20, 0x2f, 0x20, 0x33, 0x32, 0x29, 0x20
        /*00cd*/ 	.byte	0x25, 0x20, 0x34, 0x29, 0x00
	.type		__unnamed_1,@object
	.size		__unnamed_1,(__unnamed_2 - __unnamed_1)
__unnamed_1:
        /*00d2*/ 	.byte	0x61, 0x75, 0x74, 0x6f, 0x20, 0x63, 0x75, 0x74, 0x65, 0x3a, 0x3a, 0x61, 0x73, 0x5f, 0x70, 0x6f
        /* <DEDUP_REMOVED lines=24> */
        /*0262*/ 	.byte	0x30, 0x39, 0x36, 0x3e, 0x3e, 0x3e, 0x3e, 0x5d, 0x00
	.type		__unnamed_2,@object
	.size		__unnamed_2,(.L_2 - __unnamed_2)
__unnamed_2:
        /* <DEDUP_REMOVED lines=46> */
        /*054b*/ 	.byte	0x75, 0x74, 0x65, 0x3a, 0x3a, 0x43, 0x3c, 0x30, 0x3e, 0x3e, 0x3e, 0x3e, 0x5d, 0x00
.L_2:


//--------------------- .nv.shared._ZN7cutlass13device_kernelINS_4gemm6kernel13GemmUniversalIN4cute5tupleIJiiiiEEENS1_10collective13CollectiveMmaINS1_35MainloopSm100TmaUmmaWarpSpecializedILi2ELi2ELi4ENS5_IJNS4_1CILi1EEESB_SB_EEEEENS5_IJNSA_ILi64EEENSA_ILi256EEENSA_ILi128EEEEEENS_10bfloat16_tENS5_IJlSB_lEEESI_SJ_NS4_8TiledMMAINS4_8MMA_AtomIJNS4_20SM100_MMA_F16BF16_SSISI_SI_fLi64ELi256ELNS4_4UMMA5MajorE0ELSO_0ELNSN_7ScaleInE0ELSP_0EEEEEENS4_6LayoutISC_NS5_IJNSA_ILi0EEEST_ST_EEEEENS5_IJNS4_10UnderscoreESW_SW_EEEEENS4_13SM90_TMA_LOADENS4_14ComposedLayoutINS4_7SwizzleILi3ELi4ELi3EEENS4_18smem_ptr_flag_bitsILi16EEENSS_INS5_IJNSA_ILi8EEESE_EEENS5_IJSE_SB_EEEEEEEvNS4_8identityESZ_S19_vS1A_EENS_8epilogue10collective18CollectiveEpilogueINS1C_23Sm100TmaWarpSpecializedILi4ELi2ELi32ELb1ELb0EEEJSH_NS5_IJNSS_ISE_SB_EES1H_EEESI_SJ_SI_SJ_NS1C_6fusion15FusionCallbacksIS1G_NS1J_17LinearCombinationISI_fSI_fLNS_15FloatRoundStyleE2EEESH_S1I_JEEENS4_5SM1004TMEM4LOAD26SM100_TMEM_LOAD_16dp256b8xESZ_S19_NS4_17SM75_U32x4_LDSM_NENS4_14SM90_TMA_STOREES19_NS4_17SM90_U32x4_STSM_NENS4_39AutoVectorizingCopyWithAssumedAlignmentILi128EEEEEEvvEEEEvNT_6ParamsE --------------------------
	.section	.nv.shared._ZN7cutlass13device_kernelINS_4gemm6kernel13GemmUniversalIN4cute5tupleIJiiiiEEENS1_10collective13CollectiveMmaINS1_35MainloopSm100TmaUmmaWarpSpecializedILi2ELi2ELi4ENS5_IJNS4_1CILi1EEESB_SB_EEEEENS5_IJNSA_ILi64EEENSA_ILi256EEENSA_ILi128EEEEEENS_10bfloat16_tENS5_IJlSB_lEEESI_SJ_NS4_8TiledMMAINS4_8MMA_AtomIJNS4_20SM100_MMA_F16BF16_SSISI_SI_fLi64ELi256ELNS4_4UMMA5MajorE0ELSO_0ELNSN_7ScaleInE0ELSP_0EEEEEENS4_6LayoutISC_NS5_IJNSA_ILi0EEEST_ST_EEEEENS5_IJNS4_10UnderscoreESW_SW_EEEEENS4_13SM90_TMA_LOADENS4_14ComposedLayoutINS4_7SwizzleILi3ELi4ELi3EEENS4_18smem_ptr_flag_bitsILi16EEENSS_INS5_IJNSA_ILi8EEESE_EEENS5_IJSE_SB_EEEEEEEvNS4_8identityESZ_S19_vS1A_EENS_8epilogue10collective18CollectiveEpilogueINS1C_23Sm100TmaWarpSpecializedILi4ELi2ELi32ELb1ELb0EEEJSH_NS5_IJNSS_ISE_SB_EES1H_EEESI_SJ_SI_SJ_NS1C_6fusion15FusionCallbacksIS1G_NS1J_17LinearCombinationISI_fSI_fLNS_15FloatRoundStyleE2EEESH_S1I_JEEENS4_5SM1004TMEM4LOAD26SM100_TMEM_LOAD_16dp256b8xESZ_S19_NS4_17SM75_U32x4_LDSM_NENS4_14SM90_TMA_STOREES19_NS4_17SM90_U32x4_STSM_NENS4_39AutoVectorizingCopyWithAssumedAlignmentILi128EEEEEEvvEEEEvNT_6ParamsE,"aw",@nobits
	.sectionflags	@""
	.align	16
	.zero		1024


//--------------------- .nv.shared.reserved.0     --------------------------
	.section	.nv.shared.reserved.0,"aw",@nobits
	.weak		__nv_reservedSMEM_offset_0_alias
	.size		__nv_reservedSMEM_offset_0_alias, 0, 64
	.other		__nv_reservedSMEM_offset_0_alias,@"STO_CUDA_RESERVED_SHARED STV_DEFAULT"
__nv_reservedSMEM_offset_0_alias:
	.zero		0
.nv.shared.reserved.0:
	.zero		64
	.weak		__nv_reservedSMEM_tcgen05_partition
	.type		__nv_reservedSMEM_tcgen05_partition,@object
	.size		__nv_reservedSMEM_tcgen05_partition,(.L_0 - __nv_reservedSMEM_tcgen05_partition)
__nv_reservedSMEM_tcgen05_partition:
	.zero		32
.L_0:


//--------------------- .nv.global                --------------------------
	.section	.nv.global,"aw",@nobits
.nv.global:
	.type		_ZN40_INTERNAL_31529c2c_4_k_cu_7e335de6_271504cute1_E,@object
	.size		_ZN40_INTERNAL_31529c2c_4_k_cu_7e335de6_271504cute1_E,(_ZN40_INTERNAL_31529c2c_4_k_cu_7e335de6_271504cuda3std3__45__cpo6cbeginE - _ZN40_INTERNAL_31529c2c_4_k_cu_7e335de6_271504cute1_E)
_ZN40_INTERNAL_31529c2c_4_k_cu_7e335de6_271504cute1_E:
	.zero		1
	.type		_ZN40_INTERNAL_31529c2c_4_k_cu_7e335de6_271504cuda3std3__45__cpo6cbeginE,@object
	.size		_ZN40_INTERNAL_31529c2c_4_k_cu_7e335de6_271504cuda3std3__45__cpo6cbeginE,(_ZN40_INTERNAL_31529c2c_4_k_cu_7e335de6_271504cuda3std3__48in_placeE - _ZN40_INTERNAL_31529c2c_4_k_cu_7e335de6_271504cuda3std3__45__cpo6cbeginE)
_ZN40_INTERNAL_31529c2c_4_k_cu_7e335de6_271504cuda3std3__45__cpo6cbeginE:
	.zero		1
	.type		_ZN40_INTERNAL_31529c2c_4_k_cu_7e335de6_271504cuda3std3__48in_placeE,@object
	.size		_ZN40_INTERNAL_31529c2c_4_k_cu_7e335de6_271504cuda3std3__48in_placeE,(_ZN40_INTERNAL_31529c2c_4_k_cu_7e335de6_271504cuda3std6ranges3__45__cpo9iter_moveE - _ZN40_INTERNAL_31529c2c_4_k_cu_7e335de6_271504cuda3std3__48in_placeE)
_ZN40_INTERNAL_31529c2c_4_k_cu_7e335de6_271504cuda3std3__48in_placeE:
	.zero		1
	.type		_ZN40_INTERNAL_31529c2c_4_k_cu_7e335de6_271504cuda3std6ranges3__45__cpo9iter_moveE,@object
	.size		_ZN40_INTERNAL_31529c2c_4_k_cu_7e335de6_271504cuda3std6ranges3__45__cpo9iter_moveE,(_ZN40_INTERNAL_31529c2c_4_k_cu_7e335de6_271504cuda3std3__45__cpo5beginE - _ZN40_INTERNAL_31529c2c_4_k_cu_7e335de6_271504cuda3std6ranges3__45__cpo9iter_moveE)
_ZN40_INTERNAL_31529c2c_4_k_cu_7e335de6_271504cuda3std6ranges3__45__cpo9iter_moveE:
	.zero		1
	.type		_ZN40_INTERNAL_31529c2c_4_k_cu_7e335de6_271504cuda3std3__45__cpo5beginE,@object
	.size		_ZN40_INTERNAL_31529c2c_4_k_cu_7e335de6_271504cuda3std3__45__cpo5beginE,(_ZN40_INTERNAL_31529c2c_4_k_cu_7e335de6_271504cuda3std3__442_GLOBAL__N__31529c2c_4_k_cu_7e335de6_271506ignoreE - _ZN40_INTERNAL_31529c2c_4_k_cu_7e335de6_271504cuda3std3__45__cpo5beginE)
_ZN40_INTERNAL_31529c2c_4_k_cu_7e335de6_271504cuda3std3__45__cpo5beginE:
	.zero		1
	.type		_ZN40_INTERNAL_31529c2c_4_k_cu_7e335de6_271504cuda3std3__442_GLOBAL__N__31529c2c_4_k_cu_7e335de6_271506ignoreE,@object
	.size		_ZN40_INTERNAL_31529c2c_4_k_cu_7e335de6_271504cuda3std3__442_GLOBAL__N__31529c2c_4_k_cu_7e335de6_271506ignoreE,(_ZN40_INTERNAL_31529c2c_4_k_cu_7e335de6_271504cute7productE - _ZN40_INTERNAL_31529c2c_4_k_cu_7e335de6_271504cuda3std3__442_GLOBAL__N__31529c2c_4_k_cu_7e335de6_271506ignoreE)
_ZN40_INTERNAL_31529c2c_4_k_cu_7e335de6_271504cuda3std3__442_GLOBAL__N__31529c2c_4_k_cu_7e335de6_271506ignoreE:
	.zero		1
	.type		_ZN40_INTERNAL_31529c2c_4_k_cu_7e335de6_271504cute7productE,@object
	.size		_ZN40_INTERNAL_31529c2c_4_k_cu_7e335de6_271504cute7productE,(_ZN40_INTERNAL_31529c2c_4_k_cu_7e335de6_271504cuda3std3__45__cpo3endE - _ZN40_INTERNAL_31529c2c_4_k_cu_7e335de6_271504cute7productE)
_ZN40_INTERNAL_31529c2c_4_k_cu_7e335de6_271504cute7productE:
	.zero		1
	.type		_ZN40_INTERNAL_31529c2c_4_k_cu_7e335de6_271504cuda3std3__45__cpo3endE,@object
	.size		_ZN40_INTERNAL_31529c2c_4_k_cu_7e335de6_271504cuda3std3__45__cpo3endE,(_ZN40_INTERNAL_31529c2c_4_k_cu_7e335de6_271504cuda3std3__419piecewise_constructE - _ZN40_INTERNAL_31529c2c_4_k_cu_7e335de6_271504cuda3std3__45__cpo3endE)
_ZN40_INTERNAL_31529c2c_4_k_cu_7e335de6_271504cuda3std3__45__cpo3endE:
	.zero		1
	.type		_ZN40_INTERNAL_31529c2c_4_k_cu_7e335de6_271504cuda3std3__419piecewise_constructE,@object
	.size		_ZN40_INTERNAL_31529c2c_4_k_cu_7e335de6_271504cuda3std3__419piecewise_constructE,(_ZN40_INTERNAL_31529c2c_4_k_cu_7e335de6_271504cuda3std3__45__cpo4cendE - _ZN40_INTERNAL_31529c2c_4_k_cu_7e335de6_271504cuda3std3__419piecewise_constructE)
_ZN40_INTERNAL_31529c2c_4_k_cu_7e335de6_271504cuda3std3__419piecewise_constructE:
	.zero		1
	.type		_ZN40_INTERNAL_31529c2c_4_k_cu_7e335de6_271504cuda3std3__45__cpo4cendE,@object
	.size		_ZN40_INTERNAL_31529c2c_4_k_cu_7e335de6_271504cuda3std3__45__cpo4cendE,(_ZN40_INTERNAL_31529c2c_4_k_cu_7e335de6_271504cuda3std6ranges3__45__cpo4swapE - _ZN40_INTERNAL_31529c2c_4_k_cu_7e335de6_271504cuda3std3__45__cpo4cendE)
_ZN40_INTERNAL_31529c2c_4_k_cu_7e335de6_271504cuda3std3__45__cpo4cendE:
	.zero		1
	.type		_ZN40_INTERNAL_31529c2c_4_k_cu_7e335de6_271504cuda3std6ranges3__45__cpo4swapE,@object
	.size		_ZN40_INTERNAL_31529c2c_4_k_cu_7e335de6_271504cuda3std6ranges3__45__cpo4swapE,(.L_10 - _ZN40_INTERNAL_31529c2c_4_k_cu_7e335de6_271504cuda3std6ranges3__45__cpo4swapE)
_ZN40_INTERNAL_31529c2c_4_k_cu_7e335de6_271504cuda3std6ranges3__45__cpo4swapE:
	.zero		1
.L_10:


//--------------------- .nv.constant0._ZN7cutlass13device_kernelINS_4gemm6kernel13GemmUniversalIN4cute5tupleIJiiiiEEENS1_10collective13CollectiveMmaINS1_35MainloopSm100TmaUmmaWarpSpecializedILi2ELi2ELi4ENS5_IJNS4_1CILi1EEESB_SB_EEEEENS5_IJNSA_ILi64EEENSA_ILi256EEENSA_ILi128EEEEEENS_10bfloat16_tENS5_IJlSB_lEEESI_SJ_NS4_8TiledMMAINS4_8MMA_AtomIJNS4_20SM100_MMA_F16BF16_SSISI_SI_fLi64ELi256ELNS4_4UMMA5MajorE0ELSO_0ELNSN_7ScaleInE0ELSP_0EEEEEENS4_6LayoutISC_NS5_IJNSA_ILi0EEEST_ST_EEEEENS5_IJNS4_10UnderscoreESW_SW_EEEEENS4_13SM90_TMA_LOADENS4_14ComposedLayoutINS4_7SwizzleILi3ELi4ELi3EEENS4_18smem_ptr_flag_bitsILi16EEENSS_INS5_IJNSA_ILi8EEESE_EEENS5_IJSE_SB_EEEEEEEvNS4_8identityESZ_S19_vS1A_EENS_8epilogue10collective18CollectiveEpilogueINS1C_23Sm100TmaWarpSpecializedILi4ELi2ELi32ELb1ELb0EEEJSH_NS5_IJNSS_ISE_SB_EES1H_EEESI_SJ_SI_SJ_NS1C_6fusion15FusionCallbacksIS1G_NS1J_17LinearCombinationISI_fSI_fLNS_15FloatRoundStyleE2EEESH_S1I_JEEENS4_5SM1004TMEM4LOAD26SM100_TMEM_LOAD_16dp256b8xESZ_S19_NS4_17SM75_U32x4_LDSM_NENS4_14SM90_TMA_STOREES19_NS4_17SM90_U32x4_STSM_NENS4_39AutoVectorizingCopyWithAssumedAlignmentILi128EEEEEEvvEEEEvNT_6ParamsE --------------------------
	.section	.nv.constant0._ZN7cutlass13device_kernelINS_4gemm6kernel13GemmUniversalIN4cute5tupleIJiiiiEEENS1_10collective13CollectiveMmaINS1_35MainloopSm100TmaUmmaWarpSpecializedILi2ELi2ELi4ENS5_IJNS4_1CILi1EEESB_SB_EEEEENS5_IJNSA_ILi64EEENSA_ILi256EEENSA_ILi128EEEEEENS_10bfloat16_tENS5_IJlSB_lEEESI_SJ_NS4_8TiledMMAINS4_8MMA_AtomIJNS4_20SM100_MMA_F16BF16_SSISI_SI_fLi64ELi256ELNS4_4UMMA5MajorE0ELSO_0ELNSN_7ScaleInE0ELSP_0EEEEEENS4_6LayoutISC_NS5_IJNSA_ILi0EEEST_ST_EEEEENS5_IJNS4_10UnderscoreESW_SW_EEEEENS4_13SM90_TMA_LOADENS4_14ComposedLayoutINS4_7SwizzleILi3ELi4ELi3EEENS4_18smem_ptr_flag_bitsILi16EEENSS_INS5_IJNSA_ILi8EEESE_EEENS5_IJSE_SB_EEEEEEEvNS4_8identityESZ_S19_vS1A_EENS_8epilogue10collective18CollectiveEpilogueINS1C_23Sm100TmaWarpSpecializedILi4ELi2ELi32ELb1ELb0EEEJSH_NS5_IJNSS_ISE_SB_EES1H_EEESI_SJ_SI_SJ_NS1C_6fusion15FusionCallbacksIS1G_NS1J_17LinearCombinationISI_fSI_fLNS_15FloatRoundStyleE2EEESH_S1I_JEEENS4_5SM1004TMEM4LOAD26SM100_TMEM_LOAD_16dp256b8xESZ_S19_NS4_17SM75_U32x4_LDSM_NENS4_14SM90_TMA_STOREES19_NS4_17SM90_U32x4_STSM_NENS4_39AutoVectorizingCopyWithAssumedAlignmentILi128EEEEEEvvEEEEvNT_6ParamsE,"a",@progbits
	.sectionflags	@""
	.align	4
.nv.constant0._ZN7cutlass13device_kernelINS_4gemm6kernel13GemmUniversalIN4cute5tupleIJiiiiEEENS1_10collective13CollectiveMmaINS1_35MainloopSm100TmaUmmaWarpSpecializedILi2ELi2ELi4ENS5_IJNS4_1CILi1EEESB_SB_EEEEENS5_IJNSA_ILi64EEENSA_ILi256EEENSA_ILi128EEEEEENS_10bfloat16_tENS5_IJlSB_lEEESI_SJ_NS4_8TiledMMAINS4_8MMA_AtomIJNS4_20SM100_MMA_F16BF16_SSISI_SI_fLi64ELi256ELNS4_4UMMA5MajorE0ELSO_0ELNSN_7ScaleInE0ELSP_0EEEEEENS4_6LayoutISC_NS5_IJNSA_ILi0EEEST_ST_EEEEENS5_IJNS4_10UnderscoreESW_SW_EEEEENS4_13SM90_TMA_LOADENS4_14ComposedLayoutINS4_7SwizzleILi3ELi4ELi3EEENS4_18smem_ptr_flag_bitsILi16EEENSS_INS5_IJNSA_ILi8EEESE_EEENS5_IJSE_SB_EEEEEEEvNS4_8identityESZ_S19_vS1A_EENS_8epilogue10collective18CollectiveEpilogueINS1C_23Sm100TmaWarpSpecializedILi4ELi2ELi32ELb1ELb0EEEJSH_NS5_IJNSS_ISE_SB_EES1H_EEESI_SJ_SI_SJ_NS1C_6fusion15FusionCallbacksIS1G_NS1J_17LinearCombinationISI_fSI_fLNS_15FloatRoundStyleE2EEESH_S1I_JEEENS4_5SM1004TMEM4LOAD26SM100_TMEM_LOAD_16dp256b8xESZ_S19_NS4_17SM75_U32x4_LDSM_NENS4_14SM90_TMA_STOREES19_NS4_17SM90_U32x4_STSM_NENS4_39AutoVectorizingCopyWithAssumedAlignmentILi128EEEEEEvvEEEEvNT_6ParamsE:
	.zero		2944


//--------------------- SYMBOLS --------------------------

	.type		.nv.reservedSmem.offset0,@object
	.size		.nv.reservedSmem.offset0,0x4
	.type		.nv.reservedSmem.cap,@object
	.size		.nv.reservedSmem.cap,0x4
	.type		__assertfail,@function
